	.version 2.3
	.target sm_20
	.address_size 64
	// compiled with /usr/local/cuda/open64/lib//be
	// nvopencc 4.0 built on 2011-02-18

	//-----------------------------------------------------------
	// Compiling /tmp/tmpxft_00001949_00000000-12_srad.cpp3.i (/tmp/ccBI#.wS7t7H)
	//-----------------------------------------------------------

	//-----------------------------------------------------------
	// Options:
	//-----------------------------------------------------------
	//  Target:ptx, ISA:sm_20, Endian:little, Pointer Size:64
	//  -O3	(Optimization level)
	//  -g0	(Debug level)
	//  -m2	(Report advisories)
	//-----------------------------------------------------------

	.file	1	"<command-line>"
	.file	2	"/tmp/tmpxft_00001949_00000000-11_srad.cudafe2.gpu"
	.file	3	"/usr/lib/x86_64-linux-gnu/gcc/x86_64-linux-gnu/4.5.2/include/stddef.h"
	.file	4	"/usr/local/cuda/bin/../include/crt/device_runtime.h"
	.file	5	"/usr/local/cuda/bin/../include/host_defines.h"
	.file	6	"/usr/local/cuda/bin/../include/builtin_types.h"
	.file	7	"/usr/local/cuda/bin/../include/device_types.h"
	.file	8	"/usr/local/cuda/bin/../include/driver_types.h"
	.file	9	"/usr/local/cuda/bin/../include/surface_types.h"
	.file	10	"/usr/local/cuda/bin/../include/texture_types.h"
	.file	11	"/usr/local/cuda/bin/../include/vector_types.h"
	.file	12	"/usr/local/cuda/bin/../include/device_launch_parameters.h"
	.file	13	"/usr/local/cuda/bin/../include/crt/storage_class.h"
	.file	14	"/usr/include/bits/types.h"
	.file	15	"/usr/include/time.h"
	.file	16	"srad_kernel.cu"
	.file	17	"/usr/local/cuda/bin/../include/common_functions.h"
	.file	18	"/usr/local/cuda/bin/../include/math_functions.h"
	.file	19	"/usr/local/cuda/bin/../include/math_constants.h"
	.file	20	"/usr/local/cuda/bin/../include/device_functions.h"
	.file	21	"/usr/local/cuda/bin/../include/sm_11_atomic_functions.h"
	.file	22	"/usr/local/cuda/bin/../include/sm_12_atomic_functions.h"
	.file	23	"/usr/local/cuda/bin/../include/sm_13_double_functions.h"
	.file	24	"/usr/local/cuda/bin/../include/sm_20_atomic_functions.h"
	.file	25	"/usr/local/cuda/bin/../include/sm_20_intrinsics.h"
	.file	26	"/usr/local/cuda/bin/../include/surface_functions.h"
	.file	27	"/usr/local/cuda/bin/../include/texture_fetch_functions.h"
	.file	28	"/usr/local/cuda/bin/../include/math_functions_dbl_ptx3.h"


	.entry _Z11srad_cuda_1PfS_S_S_S_S_iif (
		.param .u64 __cudaparm__Z11srad_cuda_1PfS_S_S_S_S_iif_E_C,
		.param .u64 __cudaparm__Z11srad_cuda_1PfS_S_S_S_S_iif_W_C,
		.param .u64 __cudaparm__Z11srad_cuda_1PfS_S_S_S_S_iif_N_C,
		.param .u64 __cudaparm__Z11srad_cuda_1PfS_S_S_S_S_iif_S_C,
		.param .u64 __cudaparm__Z11srad_cuda_1PfS_S_S_S_S_iif_J_cuda,
		.param .u64 __cudaparm__Z11srad_cuda_1PfS_S_S_S_S_iif_C_cuda,
		.param .s32 __cudaparm__Z11srad_cuda_1PfS_S_S_S_S_iif_cols,
		.param .s32 __cudaparm__Z11srad_cuda_1PfS_S_S_S_S_iif_rows,
		.param .f32 __cudaparm__Z11srad_cuda_1PfS_S_S_S_S_iif_q0sqr)
	{
	.reg .u32 %r<60>;
	.reg .u64 %rd<73>;
	.reg .f32 %f<74>;
	.reg .f64 %fd<17>;
	.reg .pred %p<20>;
	.shared .align 4 .b8 __cuda___cuda_local_var_40100_33_non_const_north60[1024];
	.shared .align 4 .b8 __cuda___cuda_local_var_40101_33_non_const_south1084[1024];
	.shared .align 4 .b8 __cuda___cuda_local_var_40103_33_non_const_west2108[1024];
	.shared .align 4 .b8 __cuda___cuda_local_var_40102_33_non_const_east3132[1024];
	.shared .align 4 .b8 __cuda___cuda_local_var_40097_33_non_const_temp4156[1024];
	.shared .align 4 .b8 __cuda___cuda_local_var_40098_33_non_const_temp_result5180[1024];
	.loc	16	14	0
$LDWbegin__Z11srad_cuda_1PfS_S_S_S_S_iif:
	cvt.s32.u32 	%r1, %ctaid.y;
	ld.param.s32 	%r2, [__cudaparm__Z11srad_cuda_1PfS_S_S_S_S_iif_cols];
	mul.lo.s32 	%r3, %r1, %r2;
	cvt.s32.u32 	%r4, %tid.x;
	cvt.s32.u32 	%r5, %tid.y;
	cvt.s32.u32 	%r6, %ctaid.x;
	add.s32 	%r7, %r3, %r6;
	mul.lo.s32 	%r8, %r7, 16;
	add.s32 	%r9, %r8, %r4;
	cvt.s64.s32 	%rd1, %r4;
	cvt.s64.s32 	%rd2, %r5;
	mul.wide.s32 	%rd3, %r5, 16;
	add.u64 	%rd4, %rd1, %rd3;
	mul.lo.u64 	%rd5, %rd4, 4;
	sub.s32 	%r10, %r9, %r2;
	ld.param.u64 	%rd6, [__cudaparm__Z11srad_cuda_1PfS_S_S_S_S_iif_J_cuda];
	mov.u32 	%r11, 0;
	setp.le.s32 	%p1, %r10, %r11;
	@%p1 bra 	$Lt_0_15106;
	.loc	16	46	0
	mov.u64 	%rd7, __cuda___cuda_local_var_40100_33_non_const_north60;
	cvt.s64.s32 	%rd8, %r10;
	mul.wide.s32 	%rd9, %r10, 4;
	add.u64 	%rd10, %rd6, %rd9;
	ld.global.f32 	%f1, [%rd10+0];
	add.u64 	%rd11, %rd5, %rd7;
	st.shared.f32 	[%rd11+0], %f1;
$Lt_0_15106:
	mov.u64 	%rd7, __cuda___cuda_local_var_40100_33_non_const_north60;
	ld.param.s32 	%r12, [__cudaparm__Z11srad_cuda_1PfS_S_S_S_S_iif_rows];
	mul.lo.s32 	%r13, %r12, %r2;
	add.s32 	%r14, %r7, %r2;
	mul.lo.s32 	%r15, %r14, 16;
	add.s32 	%r16, %r15, %r4;
	setp.le.s32 	%p2, %r13, %r16;
	@%p2 bra 	$Lt_0_15618;
	.loc	16	49	0
	mov.u64 	%rd12, __cuda___cuda_local_var_40101_33_non_const_south1084;
	cvt.s64.s32 	%rd13, %r16;
	mul.wide.s32 	%rd14, %r16, 4;
	add.u64 	%rd15, %rd6, %rd14;
	ld.global.f32 	%f2, [%rd15+0];
	add.u64 	%rd16, %rd5, %rd12;
	st.shared.f32 	[%rd16+0], %f2;
$Lt_0_15618:
	mov.u64 	%rd12, __cuda___cuda_local_var_40101_33_non_const_south1084;
	mov.u32 	%r17, 0;
	setp.ne.s32 	%p3, %r1, %r17;
	@%p3 bra 	$Lt_0_16386;
	.loc	16	53	0
	mul.lo.s32 	%r18, %r6, 16;
	add.s32 	%r19, %r4, %r18;
	cvt.s64.s32 	%rd17, %r19;
	mul.wide.s32 	%rd18, %r19, 4;
	add.u64 	%rd19, %rd6, %rd18;
	ld.global.f32 	%f3, [%rd19+0];
	add.u64 	%rd20, %rd5, %rd7;
	st.shared.f32 	[%rd20+0], %f3;
	bra.uni 	$Lt_0_16130;
$Lt_0_16386:
	mov.u32 	%r20, %nctaid.y;
	sub.u32 	%r21, %r20, 1;
	setp.ne.u32 	%p4, %r1, %r21;
	@%p4 bra 	$Lt_0_16642;
	.loc	16	56	0
	mul.lo.s32 	%r22, %r2, 15;
	mul.lo.u32 	%r23, %r2, %r21;
	add.u32 	%r24, %r6, %r23;
	mul.lo.u32 	%r25, %r24, 16;
	add.u32 	%r26, %r22, %r25;
	add.u32 	%r27, %r4, %r26;
	cvt.u64.u32 	%rd21, %r27;
	mul.wide.u32 	%rd22, %r27, 4;
	add.u64 	%rd23, %rd6, %rd22;
	ld.global.f32 	%f4, [%rd23+0];
	add.u64 	%rd24, %rd5, %rd12;
	st.shared.f32 	[%rd24+0], %f4;
$Lt_0_16642:
$Lt_0_16130:
	.loc	16	58	0
	bar.sync 	0;
	mul.lo.s32 	%r28, %r5, %r2;
	add.s32 	%r29, %r28, %r8;
	sub.s32 	%r30, %r29, 1;
	mov.u32 	%r31, 0;
	setp.le.s32 	%p5, %r30, %r31;
	@%p5 bra 	$Lt_0_17154;
	.loc	16	61	0
	mov.u64 	%rd25, __cuda___cuda_local_var_40103_33_non_const_west2108;
	cvt.s64.s32 	%rd26, %r29;
	mul.wide.s32 	%rd27, %r29, 4;
	add.u64 	%rd28, %rd6, %rd27;
	ld.global.f32 	%f5, [%rd28+-4];
	add.u64 	%rd29, %rd5, %rd25;
	st.shared.f32 	[%rd29+0], %f5;
$Lt_0_17154:
	mov.u64 	%rd25, __cuda___cuda_local_var_40103_33_non_const_west2108;
	add.s32 	%r32, %r29, 16;
	setp.le.s32 	%p6, %r13, %r32;
	@%p6 bra 	$Lt_0_17666;
	.loc	16	65	0
	mov.u64 	%rd30, __cuda___cuda_local_var_40102_33_non_const_east3132;
	cvt.s64.s32 	%rd31, %r29;
	mul.wide.s32 	%rd32, %r29, 4;
	add.u64 	%rd33, %rd6, %rd32;
	ld.global.f32 	%f6, [%rd33+64];
	add.u64 	%rd34, %rd5, %rd30;
	st.shared.f32 	[%rd34+0], %f6;
$Lt_0_17666:
	mov.u64 	%rd30, __cuda___cuda_local_var_40102_33_non_const_east3132;
	mov.u32 	%r33, 0;
	setp.ne.s32 	%p7, %r6, %r33;
	@%p7 bra 	$Lt_0_18434;
	.loc	16	69	0
	mul.lo.s32 	%r34, %r3, 16;
	add.s32 	%r35, %r28, %r34;
	cvt.s64.s32 	%rd35, %r35;
	mul.wide.s32 	%rd36, %r35, 4;
	add.u64 	%rd37, %rd6, %rd36;
	ld.global.f32 	%f7, [%rd37+0];
	add.u64 	%rd38, %rd5, %rd25;
	st.shared.f32 	[%rd38+0], %f7;
	bra.uni 	$Lt_0_18178;
$Lt_0_18434:
	mov.u32 	%r36, %nctaid.x;
	sub.u32 	%r37, %r36, 1;
	setp.ne.u32 	%p8, %r6, %r37;
	@%p8 bra 	$Lt_0_18690;
	.loc	16	72	0
	add.u32 	%r38, %r3, %r36;
	mul.lo.u32 	%r39, %r38, 16;
	add.u32 	%r40, %r28, %r39;
	sub.u32 	%r41, %r40, 1;
	cvt.u64.u32 	%rd39, %r41;
	mul.wide.u32 	%rd40, %r41, 4;
	add.u64 	%rd41, %rd6, %rd40;
	ld.global.f32 	%f8, [%rd41+0];
	add.u64 	%rd42, %rd5, %rd30;
	st.shared.f32 	[%rd42+0], %f8;
$Lt_0_18690:
$Lt_0_18178:
	.loc	16	75	0
	bar.sync 	0;
	.loc	16	79	0
	mov.u64 	%rd43, __cuda___cuda_local_var_40097_33_non_const_temp4156;
	add.u64 	%rd44, %rd5, %rd43;
	add.s32 	%r42, %r29, %r4;
	cvt.s64.s32 	%rd45, %r42;
	mul.wide.s32 	%rd46, %r42, 4;
	add.u64 	%rd47, %rd46, %rd6;
	ld.global.f32 	%f9, [%rd47+0];
	st.shared.f32 	[%rd44+0], %f9;
	.loc	16	81	0
	bar.sync 	0;
	.loc	16	83	0
	ld.shared.f32 	%f10, [%rd44+0];
	mov.s32 	%r43, 0;
	setp.eq.s32 	%p9, %r4, %r43;
	mov.s32 	%r44, 0;
	setp.eq.s32 	%p10, %r5, %r44;
	selp.s32 	%r45, 1, 0, %p9;
	selp.s32 	%r46, 1, 0, %p10;
	and.b32 	%r47, %r45, %r46;
	mov.u32 	%r48, 0;
	setp.eq.s32 	%p11, %r47, %r48;
	@%p11 bra 	$Lt_0_19458;
	.loc	16	86	0
	add.u64 	%rd48, %rd5, %rd7;
	ld.shared.f32 	%f11, [%rd48+0];
	sub.f32 	%f12, %f11, %f10;
	.loc	16	87	0
	ld.shared.f32 	%f13, [%rd44+64];
	sub.f32 	%f14, %f13, %f10;
	.loc	16	88	0
	add.u64 	%rd49, %rd5, %rd25;
	ld.shared.f32 	%f15, [%rd49+0];
	sub.f32 	%f16, %f15, %f10;
	.loc	16	89	0
	ld.shared.f32 	%f17, [%rd44+4];
	sub.f32 	%f18, %f17, %f10;
	bra.uni 	$Lt_0_19202;
$Lt_0_19458:
	mov.s32 	%r49, 15;
	setp.eq.s32 	%p12, %r4, %r49;
	selp.s32 	%r50, 1, 0, %p12;
	and.b32 	%r51, %r46, %r50;
	mov.u32 	%r52, 0;
	setp.eq.s32 	%p13, %r51, %r52;
	@%p13 bra 	$Lt_0_19970;
	.loc	16	92	0
	add.u64 	%rd50, %rd5, %rd7;
	ld.shared.f32 	%f19, [%rd50+0];
	sub.f32 	%f12, %f19, %f10;
	.loc	16	93	0
	ld.shared.f32 	%f20, [%rd44+64];
	sub.f32 	%f14, %f20, %f10;
	.loc	16	94	0
	ld.shared.f32 	%f21, [%rd44+-4];
	sub.f32 	%f16, %f21, %f10;
	.loc	16	95	0
	add.u64 	%rd51, %rd5, %rd30;
	ld.shared.f32 	%f22, [%rd51+0];
	sub.f32 	%f18, %f22, %f10;
	bra.uni 	$Lt_0_19714;
$Lt_0_19970:
	mov.s32 	%r53, 15;
	setp.eq.s32 	%p14, %r5, %r53;
	selp.s32 	%r54, 1, 0, %p14;
	and.b32 	%r55, %r50, %r54;
	mov.u32 	%r56, 0;
	setp.eq.s32 	%p15, %r55, %r56;
	@%p15 bra 	$Lt_0_20482;
	.loc	16	98	0
	ld.shared.f32 	%f23, [%rd44+-64];
	sub.f32 	%f12, %f23, %f10;
	.loc	16	99	0
	add.u64 	%rd52, %rd5, %rd12;
	ld.shared.f32 	%f24, [%rd52+0];
	sub.f32 	%f14, %f24, %f10;
	.loc	16	100	0
	ld.shared.f32 	%f25, [%rd44+-4];
	sub.f32 	%f16, %f25, %f10;
	.loc	16	101	0
	add.u64 	%rd53, %rd5, %rd30;
	ld.shared.f32 	%f26, [%rd53+0];
	sub.f32 	%f18, %f26, %f10;
	bra.uni 	$Lt_0_20226;
$Lt_0_20482:
	and.b32 	%r57, %r45, %r54;
	mov.u32 	%r58, 0;
	setp.eq.s32 	%p16, %r57, %r58;
	@%p16 bra 	$Lt_0_20994;
	.loc	16	104	0
	ld.shared.f32 	%f27, [%rd44+-64];
	sub.f32 	%f12, %f27, %f10;
	.loc	16	105	0
	add.u64 	%rd54, %rd5, %rd12;
	ld.shared.f32 	%f28, [%rd54+0];
	sub.f32 	%f14, %f28, %f10;
	.loc	16	106	0
	add.u64 	%rd55, %rd5, %rd25;
	ld.shared.f32 	%f29, [%rd55+0];
	sub.f32 	%f16, %f29, %f10;
	.loc	16	107	0
	ld.shared.f32 	%f30, [%rd44+4];
	sub.f32 	%f18, %f30, %f10;
	bra.uni 	$Lt_0_20738;
$Lt_0_20994:
	@!%p10 bra 	$Lt_0_21506;
	.loc	16	111	0
	add.u64 	%rd56, %rd5, %rd7;
	ld.shared.f32 	%f31, [%rd56+0];
	sub.f32 	%f12, %f31, %f10;
	.loc	16	112	0
	ld.shared.f32 	%f32, [%rd44+64];
	sub.f32 	%f14, %f32, %f10;
	.loc	16	113	0
	ld.shared.f32 	%f33, [%rd44+-4];
	sub.f32 	%f16, %f33, %f10;
	.loc	16	114	0
	ld.shared.f32 	%f34, [%rd44+4];
	sub.f32 	%f18, %f34, %f10;
	bra.uni 	$Lt_0_21250;
$Lt_0_21506:
	@!%p12 bra 	$Lt_0_22018;
	.loc	16	118	0
	ld.shared.f32 	%f35, [%rd44+64];
	sub.f32 	%f14, %f35, %f10;
	.loc	16	119	0
	ld.shared.f32 	%f36, [%rd44+-4];
	sub.f32 	%f16, %f36, %f10;
	.loc	16	120	0
	add.u64 	%rd57, %rd5, %rd30;
	ld.shared.f32 	%f37, [%rd57+0];
	sub.f32 	%f18, %f37, %f10;
	bra.uni 	$Lt_0_21762;
$Lt_0_22018:
	@!%p14 bra 	$Lt_0_22530;
	.loc	16	124	0
	add.u64 	%rd58, %rd5, %rd12;
	ld.shared.f32 	%f38, [%rd58+0];
	sub.f32 	%f14, %f38, %f10;
	.loc	16	125	0
	ld.shared.f32 	%f39, [%rd44+-4];
	sub.f32 	%f16, %f39, %f10;
	bra.uni 	$Lt_0_22274;
$Lt_0_22530:
	@!%p9 bra 	$Lt_0_23042;
	.loc	16	131	0
	add.u64 	%rd59, %rd5, %rd25;
	ld.shared.f32 	%f40, [%rd59+0];
	sub.f32 	%f16, %f40, %f10;
	bra.uni 	$Lt_0_22786;
$Lt_0_23042:
	.loc	16	137	0
	ld.shared.f32 	%f41, [%rd44+-4];
	sub.f32 	%f16, %f41, %f10;
$Lt_0_22786:
	ld.shared.f32 	%f42, [%rd44+64];
	sub.f32 	%f14, %f42, %f10;
$Lt_0_22274:
	ld.shared.f32 	%f43, [%rd44+4];
	sub.f32 	%f18, %f43, %f10;
$Lt_0_21762:
	ld.shared.f32 	%f44, [%rd44+-64];
	sub.f32 	%f12, %f44, %f10;
$Lt_0_21250:
$Lt_0_20738:
$Lt_0_20226:
$Lt_0_19714:
$Lt_0_19202:
	.loc	20	546	0
	add.f32 	%f45, %f12, %f14;
	add.f32 	%f46, %f45, %f16;
	add.f32 	%f47, %f46, %f18;
	div.rn.f32 	%f48, %f47, %f10;
	mov.f64 	%fd1, 0d3ff0000000000000;	// 1
	cvt.f64.f32 	%fd2, %f48;
	mov.f64 	%fd3, 0d3fd0000000000000;	// 0.25
	mad.rn.f64 	%fd4, %fd2, %fd3, %fd1;
	cvt.rn.f32.f64 	%f49, %fd4;
	ld.param.f32 	%f50, [__cudaparm__Z11srad_cuda_1PfS_S_S_S_S_iif_q0sqr];
	mul.f32 	%f51, %f48, %f48;
	cvt.f64.f32 	%fd5, %f51;
	mov.f64 	%fd6, 0d3fb0000000000000;	// 0.0625
	mul.f64 	%fd7, %fd5, %fd6;
	mul.f32 	%f52, %f14, %f14;
	fma.rn.f32 	%f53, %f12, %f12, %f52;
	fma.rn.f32 	%f54, %f16, %f16, %f53;
	fma.rn.f32 	%f55, %f18, %f18, %f54;
	mul.f32 	%f56, %f10, %f10;
	div.rn.f32 	%f57, %f55, %f56;
	cvt.f64.f32 	%fd8, %f57;
	mov.f64 	%fd9, 0d3fe0000000000000;	// 0.5
	mul.f64 	%fd10, %fd8, %fd9;
	sub.f64 	%fd11, %fd10, %fd7;
	cvt.rn.f32.f64 	%f58, %fd11;
	mul.f32 	%f59, %f49, %f49;
	div.rn.f32 	%f60, %f58, %f59;
	sub.f32 	%f61, %f60, %f50;
	mov.f32 	%f62, 0f3f800000;    	// 1
	add.f32 	%f63, %f50, %f62;
	mul.f32 	%f64, %f50, %f63;
	div.rn.f32 	%f65, %f61, %f64;
	.loc	16	151	0
	cvt.f64.f32 	%fd12, %f65;
	mov.f64 	%fd13, 0d3ff0000000000000;	// 1
	add.f64 	%fd14, %fd12, %fd13;
	rcp.rn.f64 	%fd15, %fd14;
	cvt.rn.f32.f64 	%f66, %fd15;
	mov.u64 	%rd60, __cuda___cuda_local_var_40098_33_non_const_temp_result5180;
	add.u64 	%rd61, %rd5, %rd60;
	mov.f32 	%f67, 0f00000000;    	// 0
	setp.lt.f32 	%p17, %f66, %f67;
	@!%p17 bra 	$Lt_0_23554;
	.loc	16	155	0
	mov.f32 	%f68, 0f00000000;    	// 0
	st.shared.f32 	[%rd61+0], %f68;
	bra.uni 	$Lt_0_23298;
$Lt_0_23554:
	.loc	16	156	0
	mov.f32 	%f69, 0f3f800000;    	// 1
	mov.f32 	%f70, 0f3f800000;    	// 1
	setp.gt.f32 	%p18, %f66, %f70;
	selp.f32 	%f71, %f69, %f66, %p18;
	st.shared.f32 	[%rd61+0], %f71;
$Lt_0_23298:
	.loc	16	159	0
	bar.sync 	0;
	.loc	16	161	0
	ld.shared.f32 	%f72, [%rd61+0];
	ld.param.u64 	%rd62, [__cudaparm__Z11srad_cuda_1PfS_S_S_S_S_iif_C_cuda];
	add.u64 	%rd63, %rd62, %rd46;
	st.global.f32 	[%rd63+0], %f72;
	.loc	16	162	0
	ld.param.u64 	%rd64, [__cudaparm__Z11srad_cuda_1PfS_S_S_S_S_iif_E_C];
	add.u64 	%rd65, %rd64, %rd46;
	st.global.f32 	[%rd65+0], %f18;
	.loc	16	163	0
	ld.param.u64 	%rd66, [__cudaparm__Z11srad_cuda_1PfS_S_S_S_S_iif_W_C];
	add.u64 	%rd67, %rd66, %rd46;
	st.global.f32 	[%rd67+0], %f16;
	.loc	16	164	0
	ld.param.u64 	%rd68, [__cudaparm__Z11srad_cuda_1PfS_S_S_S_S_iif_S_C];
	add.u64 	%rd69, %rd68, %rd46;
	st.global.f32 	[%rd69+0], %f14;
	.loc	16	165	0
	ld.param.u64 	%rd70, [__cudaparm__Z11srad_cuda_1PfS_S_S_S_S_iif_N_C];
	add.u64 	%rd71, %rd70, %rd46;
	st.global.f32 	[%rd71+0], %f12;
	.loc	16	167	0
	exit;
$LDWend__Z11srad_cuda_1PfS_S_S_S_S_iif:
	} // _Z11srad_cuda_1PfS_S_S_S_S_iif

	.entry _Z11srad_cuda_2PfS_S_S_S_S_iiff (
		.param .u64 __cudaparm__Z11srad_cuda_2PfS_S_S_S_S_iiff_E_C,
		.param .u64 __cudaparm__Z11srad_cuda_2PfS_S_S_S_S_iiff_W_C,
		.param .u64 __cudaparm__Z11srad_cuda_2PfS_S_S_S_S_iiff_N_C,
		.param .u64 __cudaparm__Z11srad_cuda_2PfS_S_S_S_S_iiff_S_C,
		.param .u64 __cudaparm__Z11srad_cuda_2PfS_S_S_S_S_iiff_J_cuda,
		.param .u64 __cudaparm__Z11srad_cuda_2PfS_S_S_S_S_iiff_C_cuda,
		.param .s32 __cudaparm__Z11srad_cuda_2PfS_S_S_S_S_iiff_cols,
		.param .s32 __cudaparm__Z11srad_cuda_2PfS_S_S_S_S_iiff_rows,
		.param .f32 __cudaparm__Z11srad_cuda_2PfS_S_S_S_S_iiff_lambda,
		.param .f32 __cudaparm__Z11srad_cuda_2PfS_S_S_S_S_iiff_q0sqr)
	{
	.reg .u32 %r<39>;
	.reg .u64 %rd<49>;
	.reg .f32 %f<23>;
	.reg .f64 %fd<8>;
	.reg .pred %p<9>;
	.shared .align 4 .b8 __cuda___cuda_local_var_40264_35_non_const_temp6272[1024];
	.shared .align 4 .b8 __cuda___cuda_local_var_40259_32_non_const_south_c7296[1024];
	.shared .align 4 .b8 __cuda___cuda_local_var_40260_35_non_const_east_c8320[1024];
	.shared .align 4 .b8 __cuda___cuda_local_var_40262_35_non_const_c_cuda_temp9344[1024];
	.shared .align 4 .b8 __cuda___cuda_local_var_40263_35_non_const_c_cuda_result10368[1024];
	.loc	16	180	0
$LDWbegin__Z11srad_cuda_2PfS_S_S_S_S_iiff:
	.loc	16	206	0
	cvt.s32.u32 	%r1, %tid.y;
	ld.param.s32 	%r2, [__cudaparm__Z11srad_cuda_2PfS_S_S_S_S_iiff_cols];
	mul.lo.s32 	%r3, %r1, %r2;
	cvt.s32.u32 	%r4, %ctaid.y;
	mul.lo.s32 	%r5, %r4, %r2;
	cvt.s32.u32 	%r6, %tid.x;
	cvt.s32.u32 	%r7, %ctaid.x;
	add.s32 	%r8, %r5, %r7;
	mul.lo.s32 	%r9, %r8, 16;
	add.s32 	%r10, %r3, %r9;
	cvt.s64.s32 	%rd1, %r6;
	cvt.s64.s32 	%rd2, %r1;
	mul.wide.s32 	%rd3, %r1, 16;
	add.u64 	%rd4, %rd1, %rd3;
	mul.lo.u64 	%rd5, %rd4, 4;
	mov.u64 	%rd6, __cuda___cuda_local_var_40264_35_non_const_temp6272;
	add.u64 	%rd7, %rd5, %rd6;
	add.s32 	%r11, %r10, %r6;
	cvt.s64.s32 	%rd8, %r11;
	mul.wide.s32 	%rd9, %r11, 4;
	ld.param.u64 	%rd10, [__cudaparm__Z11srad_cuda_2PfS_S_S_S_S_iiff_J_cuda];
	add.u64 	%rd11, %rd10, %rd9;
	ld.global.f32 	%f1, [%rd11+0];
	st.shared.f32 	[%rd7+0], %f1;
	.loc	16	208	0
	bar.sync 	0;
	ld.param.s32 	%r12, [__cudaparm__Z11srad_cuda_2PfS_S_S_S_S_iiff_rows];
	mul.lo.s32 	%r13, %r12, %r2;
	add.s32 	%r14, %r8, %r2;
	mul.lo.s32 	%r15, %r14, 16;
	add.s32 	%r16, %r15, %r6;
	ld.param.u64 	%rd12, [__cudaparm__Z11srad_cuda_2PfS_S_S_S_S_iiff_C_cuda];
	setp.le.s32 	%p1, %r13, %r16;
	@%p1 bra 	$Lt_1_5890;
	.loc	16	210	0
	mov.u64 	%rd13, __cuda___cuda_local_var_40259_32_non_const_south_c7296;
	cvt.s64.s32 	%rd14, %r16;
	mul.wide.s32 	%rd15, %r16, 4;
	add.u64 	%rd16, %rd12, %rd15;
	ld.global.f32 	%f2, [%rd16+0];
	add.u64 	%rd17, %rd5, %rd13;
	st.shared.f32 	[%rd17+0], %f2;
$Lt_1_5890:
	mov.u64 	%rd13, __cuda___cuda_local_var_40259_32_non_const_south_c7296;
	mov.u32 	%r17, %nctaid.y;
	sub.u32 	%r18, %r17, 1;
	setp.ne.u32 	%p2, %r4, %r18;
	@%p2 bra 	$Lt_1_6402;
	.loc	16	214	0
	mul.lo.s32 	%r19, %r2, 15;
	mul.lo.u32 	%r20, %r2, %r18;
	add.u32 	%r21, %r7, %r20;
	mul.lo.u32 	%r22, %r21, 16;
	add.u32 	%r23, %r19, %r22;
	add.u32 	%r24, %r6, %r23;
	cvt.u64.u32 	%rd18, %r24;
	mul.wide.u32 	%rd19, %r24, 4;
	add.u64 	%rd20, %rd12, %rd19;
	ld.global.f32 	%f3, [%rd20+0];
	add.u64 	%rd21, %rd5, %rd13;
	st.shared.f32 	[%rd21+0], %f3;
$Lt_1_6402:
	.loc	16	216	0
	bar.sync 	0;
	add.s32 	%r25, %r10, 16;
	setp.le.s32 	%p3, %r13, %r25;
	@%p3 bra 	$Lt_1_6914;
	.loc	16	219	0
	mov.u64 	%rd22, __cuda___cuda_local_var_40260_35_non_const_east_c8320;
	cvt.s64.s32 	%rd23, %r10;
	mul.wide.s32 	%rd24, %r10, 4;
	add.u64 	%rd25, %rd12, %rd24;
	ld.global.f32 	%f4, [%rd25+64];
	add.u64 	%rd26, %rd5, %rd22;
	st.shared.f32 	[%rd26+0], %f4;
$Lt_1_6914:
	mov.u64 	%rd22, __cuda___cuda_local_var_40260_35_non_const_east_c8320;
	mov.u32 	%r26, %nctaid.x;
	sub.u32 	%r27, %r26, 1;
	setp.ne.u32 	%p4, %r7, %r27;
	@%p4 bra 	$Lt_1_7426;
	.loc	16	223	0
	add.u32 	%r28, %r5, %r26;
	mul.lo.u32 	%r29, %r28, 16;
	add.u32 	%r30, %r3, %r29;
	sub.u32 	%r31, %r30, 1;
	cvt.u64.u32 	%rd27, %r31;
	mul.wide.u32 	%rd28, %r31, 4;
	add.u64 	%rd29, %rd12, %rd28;
	ld.global.f32 	%f5, [%rd29+0];
	add.u64 	%rd30, %rd5, %rd22;
	st.shared.f32 	[%rd30+0], %f5;
$Lt_1_7426:
	.loc	16	226	0
	bar.sync 	0;
	.loc	16	228	0
	mov.u64 	%rd31, __cuda___cuda_local_var_40262_35_non_const_c_cuda_temp9344;
	add.u64 	%rd32, %rd5, %rd31;
	add.u64 	%rd33, %rd9, %rd12;
	ld.global.f32 	%f6, [%rd33+0];
	st.shared.f32 	[%rd32+0], %f6;
	.loc	16	230	0
	bar.sync 	0;
	.loc	16	232	0
	ld.shared.f32 	%f7, [%rd32+0];
	mov.s32 	%r32, 15;
	setp.eq.s32 	%p5, %r6, %r32;
	mov.s32 	%r33, 15;
	setp.eq.s32 	%p6, %r1, %r33;
	selp.s32 	%r34, 1, 0, %p5;
	selp.s32 	%r35, 1, 0, %p6;
	and.b32 	%r36, %r34, %r35;
	mov.u32 	%r37, 0;
	setp.eq.s32 	%p7, %r36, %r37;
	@%p7 bra 	$Lt_1_8194;
	.loc	16	236	0
	add.u64 	%rd34, %rd5, %rd13;
	ld.shared.f32 	%f8, [%rd34+0];
	.loc	16	238	0
	add.u64 	%rd35, %rd5, %rd22;
	ld.shared.f32 	%f9, [%rd35+0];
	bra.uni 	$Lt_1_7938;
$Lt_1_8194:
	@!%p5 bra 	$Lt_1_8706;
	.loc	16	242	0
	ld.shared.f32 	%f8, [%rd32+64];
	.loc	16	244	0
	add.u64 	%rd36, %rd5, %rd22;
	ld.shared.f32 	%f9, [%rd36+0];
	bra.uni 	$Lt_1_8450;
$Lt_1_8706:
	@!%p6 bra 	$Lt_1_9218;
	.loc	16	248	0
	add.u64 	%rd37, %rd5, %rd13;
	ld.shared.f32 	%f8, [%rd37+0];
	bra.uni 	$Lt_1_8962;
$Lt_1_9218:
	.loc	16	254	0
	ld.shared.f32 	%f8, [%rd32+64];
$Lt_1_8962:
	ld.shared.f32 	%f9, [%rd32+4];
$Lt_1_8450:
$Lt_1_7938:
	.loc	16	260	0
	ld.param.u64 	%rd38, [__cudaparm__Z11srad_cuda_2PfS_S_S_S_S_iiff_S_C];
	add.u64 	%rd39, %rd38, %rd9;
	ld.global.f32 	%f10, [%rd39+0];
	mul.f32 	%f11, %f10, %f8;
	ld.param.u64 	%rd40, [__cudaparm__Z11srad_cuda_2PfS_S_S_S_S_iiff_N_C];
	add.u64 	%rd41, %rd40, %rd9;
	ld.global.f32 	%f12, [%rd41+0];
	fma.rn.f32 	%f13, %f12, %f7, %f11;
	ld.param.u64 	%rd42, [__cudaparm__Z11srad_cuda_2PfS_S_S_S_S_iiff_W_C];
	add.u64 	%rd43, %rd42, %rd9;
	ld.global.f32 	%f14, [%rd43+0];
	fma.rn.f32 	%f15, %f14, %f7, %f13;
	ld.param.u64 	%rd44, [__cudaparm__Z11srad_cuda_2PfS_S_S_S_S_iiff_E_C];
	add.u64 	%rd45, %rd44, %rd9;
	ld.global.f32 	%f16, [%rd45+0];
	fma.rn.f32 	%f17, %f16, %f9, %f15;
	.loc	16	263	0
	mov.u64 	%rd46, __cuda___cuda_local_var_40263_35_non_const_c_cuda_result10368;
	add.u64 	%rd47, %rd5, %rd46;
	ld.shared.f32 	%f18, [%rd7+0];
	cvt.f64.f32 	%fd1, %f18;
	cvt.f64.f32 	%fd2, %f17;
	ld.param.f32 	%f19, [__cudaparm__Z11srad_cuda_2PfS_S_S_S_S_iiff_lambda];
	cvt.f64.f32 	%fd3, %f19;
	mov.f64 	%fd4, 0d3fd0000000000000;	// 0.25
	mul.f64 	%fd5, %fd3, %fd4;
	mad.rn.f64 	%fd6, %fd2, %fd5, %fd1;
	cvt.rn.f32.f64 	%f20, %fd6;
	st.shared.f32 	[%rd47+0], %f20;
	.loc	16	265	0
	bar.sync 	0;
	.loc	16	267	0
	ld.shared.f32 	%f21, [%rd47+0];
	st.global.f32 	[%rd11+0], %f21;
	.loc	16	269	0
	exit;
$LDWend__Z11srad_cuda_2PfS_S_S_S_S_iiff:
	} // _Z11srad_cuda_2PfS_S_S_S_S_iiff



// ===== COMPILED SASS (sm_100) =====

	.target	sm_100

	.elftype	@"ET_EXEC"


//--------------------- .note.nv.tkinfo           --------------------------
	.section	.note.nv.tkinfo,"",@"SHT_NOTE"
	.sectionflags	@"SHF_NOTE_NV_TKINFO"
	.tkinfo
        /*0018*/ 	.word	0x00000002
        /*0030*/ 	.string	""
        /*0030*/ 	.string	"ptxas"
        /*0030*/ 	.string	"Cuda compilation tools, release 13.0, V13.0.88"
        /*0030*/ 	.string	"Build cuda_13.0.r13.0/compiler.36424714_0"
        /*0030*/ 	.string	"-arch sm_100 "



//--------------------- .note.nv.cuinfo           --------------------------
	.section	.note.nv.cuinfo,"",@"SHT_NOTE"
	.sectionflags	@"SHF_NOTE_NV_CUINFO"
        /*0018*/ 	.short	0x0002
        /*001a*/ 	.short	0x0014
        /*001c*/ 	.short	0x0082
	.zero		2


//--------------------- .nv.info                  --------------------------
	.section	.nv.info,"",@"SHT_CUDA_INFO"
	.align	4


	//----- nvinfo : EIATTR_REGCOUNT
	.align		4
        /*0000*/ 	.byte	0x04, 0x2f
        /*0002*/ 	.short	(.L_1 - .L_0)
	.align		4
.L_0:
        /*0004*/ 	.word	index@(_Z11srad_cuda_1PfS_S_S_S_S_iif)
        /*0008*/ 	.word	0x00000020


	//----- nvinfo : EIATTR_FRAME_SIZE
	.align		4
.L_1:
        /*000c*/ 	.byte	0x04, 0x11
        /*000e*/ 	.short	(.L_3 - .L_2)
	.align		4
.L_2:
        /*0010*/ 	.word	index@($__internal_1_$__cuda_sm3x_div_rn_noftz_f32_slowpath)
        /*0014*/ 	.word	0x00000000


	//----- nvinfo : EIATTR_FRAME_SIZE
	.align		4
.L_3:
        /*0018*/ 	.byte	0x04, 0x11
        /*001a*/ 	.short	(.L_5 - .L_4)
	.align		4
.L_4:
        /*001c*/ 	.word	index@($__internal_0_$__cuda_sm20_dblrcp_rn_slowpath_v3)
        /*0020*/ 	.word	0x00000000


	//----- nvinfo : EIATTR_FRAME_SIZE
	.align		4
.L_5:
        /*0024*/ 	.byte	0x04, 0x11
        /*0026*/ 	.short	(.L_7 - .L_6)
	.align		4
.L_6:
        /*0028*/ 	.word	index@(_Z11srad_cuda_1PfS_S_S_S_S_iif)
        /*002c*/ 	.word	0x00000000


	//----- nvinfo : EIATTR_REGCOUNT
	.align		4
.L_7:
        /*0030*/ 	.byte	0x04, 0x2f
        /*0032*/ 	.short	(.L_9 - .L_8)
	.align		4
.L_8:
        /*0034*/ 	.word	index@(_Z11srad_cuda_2PfS_S_S_S_S_iiff)
        /*0038*/ 	.word	0x0000001c


	//----- nvinfo : EIATTR_FRAME_SIZE
	.align		4
.L_9:
        /*003c*/ 	.byte	0x04, 0x11
        /*003e*/ 	.short	(.L_11 - .L_10)
	.align		4
.L_10:
        /*0040*/ 	.word	index@(_Z11srad_cuda_2PfS_S_S_S_S_iiff)
        /*0044*/ 	.word	0x00000000


	//----- nvinfo : EIATTR_MIN_STACK_SIZE
	.align		4
.L_11:
        /*0048*/ 	.byte	0x04, 0x12
        /*004a*/ 	.short	(.L_13 - .L_12)
	.align		4
.L_12:
        /*004c*/ 	.word	index@(_Z11srad_cuda_2PfS_S_S_S_S_iiff)
        /*0050*/ 	.word	0x00000000


	//----- nvinfo : EIATTR_MIN_STACK_SIZE
	.align		4
.L_13:
        /*0054*/ 	.byte	0x04, 0x12
        /*0056*/ 	.short	(.L_15 - .L_14)
	.align		4
.L_14:
        /*0058*/ 	.word	index@(_Z11srad_cuda_1PfS_S_S_S_S_iif)
        /*005c*/ 	.word	0x00000000
.L_15:


//--------------------- .nv.compat                --------------------------
	.section	.nv.compat,"",@"SHT_CUDA_COMPAT_INFO"
	.align	4
        /*0000*/ 	.byte	0x02, 0x09, 0x00, 0x00, 0x02, 0x02, 0x01, 0x00, 0x02, 0x05, 0x05, 0x00, 0x03, 0x07, 0x01, 0x01
        /*0010*/ 	.byte	0x02, 0x03, 0x00, 0x00, 0x02, 0x06, 0x01, 0x00, 0x04, 0x0b, 0x08, 0x00, 0x01, 0x00, 0x00, 0x00
        /*0020*/ 	.byte	0x00, 0x00, 0x00, 0x00


//--------------------- .nv.info._Z11srad_cuda_2PfS_S_S_S_S_iiff --------------------------
	.section	.nv.info._Z11srad_cuda_2PfS_S_S_S_S_iiff,"",@"SHT_CUDA_INFO"
	.sectionflags	@""
	.align	4


	//----- nvinfo : EIATTR_CUDA_API_VERSION
	.align		4
        /*0000*/ 	.byte	0x04, 0x37
        /*0002*/ 	.short	(.L_17 - .L_16)
.L_16:
        /*0004*/ 	.word	0x00000082


	//----- nvinfo : EIATTR_KPARAM_INFO
	.align		4
.L_17:
        /*0008*/ 	.byte	0x04, 0x17
        /*000a*/ 	.short	(.L_19 - .L_18)
.L_18:
        /*000c*/ 	.word	0x00000000
        /*0010*/ 	.short	0x0009
        /*0012*/ 	.short	0x003c
        /*0014*/ 	.byte	0x00, 0xf0, 0x11, 0x00


	//----- nvinfo : EIATTR_KPARAM_INFO
	.align		4
.L_19:
        /*0018*/ 	.byte	0x04, 0x17
        /*001a*/ 	.short	(.L_21 - .L_20)
.L_20:
        /*001c*/ 	.word	0x00000000
        /*0020*/ 	.short	0x0008
        /*0022*/ 	.short	0x0038
        /*0024*/ 	.byte	0x00, 0xf0, 0x11, 0x00


	//----- nvinfo : EIATTR_KPARAM_INFO
	.align		4
.L_21:
        /*0028*/ 	.byte	0x04, 0x17
        /*002a*/ 	.short	(.L_23 - .L_22)
.L_22:
        /*002c*/ 	.word	0x00000000
        /*0030*/ 	.short	0x0007
        /*0032*/ 	.short	0x0034
        /*0034*/ 	.byte	0x00, 0xf0, 0x11, 0x00


	//----- nvinfo : EIATTR_KPARAM_INFO
	.align		4
.L_23:
        /*0038*/ 	.byte	0x04, 0x17
        /*003a*/ 	.short	(.L_25 - .L_24)
.L_24:
        /*003c*/ 	.word	0x00000000
        /*0040*/ 	.short	0x0006
        /*0042*/ 	.short	0x0030
        /*0044*/ 	.byte	0x00, 0xf0, 0x11, 0x00


	//----- nvinfo : EIATTR_KPARAM_INFO
	.align		4
.L_25:
        /*0048*/ 	.byte	0x04, 0x17
        /*004a*/ 	.short	(.L_27 - .L_26)
.L_26:
        /*004c*/ 	.word	0x00000000
        /*0050*/ 	.short	0x0005
        /*0052*/ 	.short	0x0028
        /*0054*/ 	.byte	0x00, 0xf0, 0x21, 0x00


	//----- nvinfo : EIATTR_KPARAM_INFO
	.align		4
.L_27:
        /*0058*/ 	.byte	0x04, 0x17
        /*005a*/ 	.short	(.L_29 - .L_28)
.L_28:
        /*005c*/ 	.word	0x00000000
        /*0060*/ 	.short	0x0004
        /*0062*/ 	.short	0x0020
        /*0064*/ 	.byte	0x00, 0xf0, 0x21, 0x00


	//----- nvinfo : EIATTR_KPARAM_INFO
	.align		4
.L_29:
        /*0068*/ 	.byte	0x04, 0x17
        /*006a*/ 	.short	(.L_31 - .L_30)
.L_30:
        /*006c*/ 	.word	0x00000000
        /*0070*/ 	.short	0x0003
        /*0072*/ 	.short	0x0018
        /*0074*/ 	.byte	0x00, 0xf0, 0x21, 0x00


	//----- nvinfo : EIATTR_KPARAM_INFO
	.align		4
.L_31:
        /*0078*/ 	.byte	0x04, 0x17
        /*007a*/ 	.short	(.L_33 - .L_32)
.L_32:
        /*007c*/ 	.word	0x00000000
        /*0080*/ 	.short	0x0002
        /*0082*/ 	.short	0x0010
        /*0084*/ 	.byte	0x00, 0xf0, 0x21, 0x00


	//----- nvinfo : EIATTR_KPARAM_INFO
	.align		4
.L_33:
        /*0088*/ 	.byte	0x04, 0x17
        /*008a*/ 	.short	(.L_35 - .L_34)
.L_34:
        /*008c*/ 	.word	0x00000000
        /*0090*/ 	.short	0x0001
        /*0092*/ 	.short	0x0008
        /*0094*/ 	.byte	0x00, 0xf0, 0x21, 0x00


	//----- nvinfo : EIATTR_KPARAM_INFO
	.align		4
.L_35:
        /*0098*/ 	.byte	0x04, 0x17
        /*009a*/ 	.short	(.L_37 - .L_36)
.L_36:
        /*009c*/ 	.word	0x00000000
        /*00a0*/ 	.short	0x0000
        /*00a2*/ 	.short	0x0000
        /*00a4*/ 	.byte	0x00, 0xf0, 0x21, 0x00


	//----- nvinfo : EIATTR_SPARSE_MMA_MASK
	.align		4
.L_37:
        /*00a8*/ 	.byte	0x03, 0x50
        /*00aa*/ 	.short	0x0000


	//----- nvinfo : EIATTR_MAXREG_COUNT
	.align		4
        /*00ac*/ 	.byte	0x03, 0x1b
        /*00ae*/ 	.short	0x00ff


	//----- nvinfo : EIATTR_NUM_BARRIERS
	.align		4
        /*00b0*/ 	.byte	0x02, 0x4c
        /*00b2*/ 	.byte	0x01
	.zero		1


	//----- nvinfo : EIATTR_MERCURY_ISA_VERSION
	.align		4
        /*00b4*/ 	.byte	0x03, 0x5f
        /*00b6*/ 	.short	0x0101


	//----- nvinfo : EIATTR_VRC_CTA_INIT_COUNT
	.align		4
        /*00b8*/ 	.byte	0x02, 0x4a
	.zero		1
	.zero		1


	//----- nvinfo : EIATTR_EXIT_INSTR_OFFSETS
	.align		4
        /*00bc*/ 	.byte	0x04, 0x1c
        /*00be*/ 	.short	(.L_39 - .L_38)


	//   ....[0]....
.L_38:
        /*00c0*/ 	.word	0x000007b0


	//----- nvinfo : EIATTR_CRS_STACK_SIZE
	.align		4
.L_39:
        /*00c4*/ 	.byte	0x04, 0x1e
        /*00c6*/ 	.short	(.L_41 - .L_40)
.L_40:
        /*00c8*/ 	.word	0x00000000


	//----- nvinfo : EIATTR_CBANK_PARAM_SIZE
	.align		4
.L_41:
        /*00cc*/ 	.byte	0x03, 0x19
        /*00ce*/ 	.short	0x0040


	//----- nvinfo : EIATTR_PARAM_CBANK
	.align		4
        /*00d0*/ 	.byte	0x04, 0x0a
        /*00d2*/ 	.short	(.L_43 - .L_42)
	.align		4
.L_42:
        /*00d4*/ 	.word	index@(.nv.constant0._Z11srad_cuda_2PfS_S_S_S_S_iiff)
        /*00d8*/ 	.short	0x0380
        /*00da*/ 	.short	0x0040


	//----- nvinfo : EIATTR_SW_WAR
	.align		4
.L_43:
        /*00dc*/ 	.byte	0x04, 0x36
        /*00de*/ 	.short	(.L_45 - .L_44)
.L_44:
        /*00e0*/ 	.word	0x00000008
.L_45:


//--------------------- .nv.info._Z11srad_cuda_1PfS_S_S_S_S_iif --------------------------
	.section	.nv.info._Z11srad_cuda_1PfS_S_S_S_S_iif,"",@"SHT_CUDA_INFO"
	.sectionflags	@""
	.align	4


	//----- nvinfo : EIATTR_CUDA_API_VERSION
	.align		4
        /*0000*/ 	.byte	0x04, 0x37
        /*0002*/ 	.short	(.L_47 - .L_46)
.L_46:
        /*0004*/ 	.word	0x00000082


	//----- nvinfo : EIATTR_KPARAM_INFO
	.align		4
.L_47:
        /*0008*/ 	.byte	0x04, 0x17
        /*000a*/ 	.short	(.L_49 - .L_48)
.L_48:
        /*000c*/ 	.word	0x00000000
        /*0010*/ 	.short	0x0008
        /*0012*/ 	.short	0x0038
        /*0014*/ 	.byte	0x00, 0xf0, 0x11, 0x00


	//----- nvinfo : EIATTR_KPARAM_INFO
	.align		4
.L_49:
        /*0018*/ 	.byte	0x04, 0x17
        /*001a*/ 	.short	(.L_51 - .L_50)
.L_50:
        /*001c*/ 	.word	0x00000000
        /*0020*/ 	.short	0x0007
        /*0022*/ 	.short	0x0034
        /*0024*/ 	.byte	0x00, 0xf0, 0x11, 0x00


	//----- nvinfo : EIATTR_KPARAM_INFO
	.align		4
.L_51:
        /*0028*/ 	.byte	0x04, 0x17
        /*002a*/ 	.short	(.L_53 - .L_52)
.L_52:
        /*002c*/ 	.word	0x00000000
        /*0030*/ 	.short	0x0006
        /*0032*/ 	.short	0x0030
        /*0034*/ 	.byte	0x00, 0xf0, 0x11, 0x00


	//----- nvinfo : EIATTR_KPARAM_INFO
	.align		4
.L_53:
        /*0038*/ 	.byte	0x04, 0x17
        /*003a*/ 	.short	(.L_55 - .L_54)
.L_54:
        /*003c*/ 	.word	0x00000000
        /*0040*/ 	.short	0x0005
        /*0042*/ 	.short	0x0028
        /*0044*/ 	.byte	0x00, 0xf0, 0x21, 0x00


	//----- nvinfo : EIATTR_KPARAM_INFO
	.align		4
.L_55:
        /*0048*/ 	.byte	0x04, 0x17
        /*004a*/ 	.short	(.L_57 - .L_56)
.L_56:
        /*004c*/ 	.word	0x00000000
        /*0050*/ 	.short	0x0004
        /*0052*/ 	.short	0x0020
        /*0054*/ 	.byte	0x00, 0xf0, 0x21, 0x00


	//----- nvinfo : EIATTR_KPARAM_INFO
	.align		4
.L_57:
        /*0058*/ 	.byte	0x04, 0x17
        /*005a*/ 	.short	(.L_59 - .L_58)
.L_58:
        /*005c*/ 	.word	0x00000000
        /*0060*/ 	.short	0x0003
        /*0062*/ 	.short	0x0018
        /*0064*/ 	.byte	0x00, 0xf0, 0x21, 0x00


	//----- nvinfo : EIATTR_KPARAM_INFO
	.align		4
.L_59:
        /*0068*/ 	.byte	0x04, 0x17
        /*006a*/ 	.short	(.L_61 - .L_60)
.L_60:
        /*006c*/ 	.word	0x00000000
        /*0070*/ 	.short	0x0002
        /*0072*/ 	.short	0x0010
        /*0074*/ 	.byte	0x00, 0xf0, 0x21, 0x00


	//----- nvinfo : EIATTR_KPARAM_INFO
	.align		4
.L_61:
        /*0078*/ 	.byte	0x04, 0x17
        /*007a*/ 	.short	(.L_63 - .L_62)
.L_62:
        /*007c*/ 	.word	0x00000000
        /*0080*/ 	.short	0x0001
        /*0082*/ 	.short	0x0008
        /*0084*/ 	.byte	0x00, 0xf0, 0x21, 0x00


	//----- nvinfo : EIATTR_KPARAM_INFO
	.align		4
.L_63:
        /*0088*/ 	.byte	0x04, 0x17
        /*008a*/ 	.short	(.L_65 - .L_64)
.L_64:
        /*008c*/ 	.word	0x00000000
        /*0090*/ 	.short	0x0000
        /*0092*/ 	.short	0x0000
        /*0094*/ 	.byte	0x00, 0xf0, 0x21, 0x00


	//----- nvinfo : EIATTR_SPARSE_MMA_MASK
	.align		4
.L_65:
        /*0098*/ 	.byte	0x03, 0x50
        /*009a*/ 	.short	0x0000


	//----- nvinfo : EIATTR_MAXREG_COUNT
	.align		4
        /*009c*/ 	.byte	0x03, 0x1b
        /*009e*/ 	.short	0x00ff


	//----- nvinfo : EIATTR_NUM_BARRIERS
	.align		4
        /*00a0*/ 	.byte	0x02, 0x4c
        /*00a2*/ 	.byte	0x01
	.zero		1


	//----- nvinfo : EIATTR_MERCURY_ISA_VERSION
	.align		4
        /*00a4*/ 	.byte	0x03, 0x5f
        /*00a6*/ 	.short	0x0101


	//----- nvinfo : EIATTR_VRC_CTA_INIT_COUNT
	.align		4
        /*00a8*/ 	.byte	0x02, 0x4a
	.zero		1
	.zero		1


	//----- nvinfo : EIATTR_EXIT_INSTR_OFFSETS
	.align		4
        /*00ac*/ 	.byte	0x04, 0x1c
        /*00ae*/ 	.short	(.L_67 - .L_66)


	//   ....[0]....
.L_66:
        /*00b0*/ 	.word	0x00001490


	//----- nvinfo : EIATTR_CRS_STACK_SIZE
	.align		4
.L_67:
        /*00b4*/ 	.byte	0x04, 0x1e
        /*00b6*/ 	.short	(.L_69 - .L_68)
.L_68:
        /*00b8*/ 	.word	0x00000000


	//----- nvinfo : EIATTR_CBANK_PARAM_SIZE
	.align		4
.L_69:
        /*00bc*/ 	.byte	0x03, 0x19
        /*00be*/ 	.short	0x003c


	//----- nvinfo : EIATTR_PARAM_CBANK
	.align		4
        /*00c0*/ 	.byte	0x04, 0x0a
        /*00c2*/ 	.short	(.L_71 - .L_70)
	.align		4
.L_70:
        /*00c4*/ 	.word	index@(.nv.constant0._Z11srad_cuda_1PfS_S_S_S_S_iif)
        /*00c8*/ 	.short	0x0380
        /*00ca*/ 	.short	0x003c


	//----- nvinfo : EIATTR_SW_WAR
	.align		4
.L_71:
        /*00cc*/ 	.byte	0x04, 0x36
        /*00ce*/ 	.short	(.L_73 - .L_72)
.L_72:
        /*00d0*/ 	.word	0x00000008
.L_73:


//--------------------- .nv.callgraph             --------------------------
	.section	.nv.callgraph,"",@"SHT_CUDA_CALLGRAPH"
	.align	4
	.sectionentsize	8
	.align		4
        /*0000*/ 	.word	0x00000000
	.align		4
        /*0004*/ 	.word	0xffffffff
	.align		4
        /*0008*/ 	.word	0x00000000
	.align		4
        /*000c*/ 	.word	0xfffffffe
	.align		4
        /*0010*/ 	.word	0x00000000
	.align		4
        /*0014*/ 	.word	0xfffffffd
	.align		4
        /*0018*/ 	.word	0x00000000
	.align		4
        /*001c*/ 	.word	0xfffffffc


//--------------------- .text._Z11srad_cuda_2PfS_S_S_S_S_iiff --------------------------
	.section	.text._Z11srad_cuda_2PfS_S_S_S_S_iiff,"ax",@progbits
	.align	128
.text._Z11srad_cuda_2PfS_S_S_S_S_iiff:
        .type           _Z11srad_cuda_2PfS_S_S_S_S_iiff,@function
        .size           _Z11srad_cuda_2PfS_S_S_S_S_iiff,(.L_x_42 - _Z11srad_cuda_2PfS_S_S_S_S_iiff)
        .other          _Z11srad_cuda_2PfS_S_S_S_S_iiff,@"STO_CUDA_ENTRY STV_DEFAULT"
_Z11srad_cuda_2PfS_S_S_S_S_iiff:
[----:B------:R-:W-:Y:S01]  /*0000*/  LDC R1, c[0x0][0x37c] ;  /* 0x0000df00ff017b82 */ /* 0x000fe20000000800 */
[----:B------:R-:W0:Y:S07]  /*0010*/  S2R R19, SR_CTAID.Y ;  /* 0x0000000000137919 */ /* 0x000e2e0000002600 */
[----:B------:R-:W0:Y:S01]  /*0020*/  LDC R14, c[0x0][0x3b0] ;  /* 0x0000ec00ff0e7b82 */ /* 0x000e220000000800 */
[----:B------:R-:W1:Y:S01]  /*0030*/  LDCU.64 UR8, c[0x0][0x358] ;  /* 0x00006b00ff0877ac */ /* 0x000e620008000a00 */
[----:B------:R-:W0:Y:S01]  /*0040*/  S2R R17, SR_CTAID.X ;  /* 0x0000000000117919 */ /* 0x000e220000002500 */
[----:B------:R-:W2:Y:S01]  /*0050*/  LDCU UR4, c[0x0][0x3b4] ;  /* 0x00007680ff0477ac */ /* 0x000ea20008000800 */
[----:B------:R-:W3:Y:S04]  /*0060*/  S2R R11, SR_TID.Y ;  /* 0x00000000000b7919 */ /* 0x000ee80000002200 */
[----:B------:R-:W4:Y:S01]  /*0070*/  LDC.64 R2, c[0x0][0x3a0] ;  /* 0x0000e800ff027b82 */ /* 0x000f220000000a00 */
[----:B------:R-:W1:Y:S07]  /*0080*/  S2R R12, SR_TID.X ;  /* 0x00000000000c7919 */ /* 0x000e6e0000002100 */
[----:B------:R-:W2:Y:S08]  /*0090*/  LDC R0, c[0x0][0x374] ;  /* 0x0000dd00ff007b82 */ /* 0x000eb00000000800 */
[----:B------:R-:W2:Y:S08]  /*00a0*/  S2UR UR10, SR_CgaCtaId ;  /* 0x00000000000a79c3 */ /* 0x000eb00000008800 */
[----:B------:R-:W2:Y:S01]  /*00b0*/  LDC.64 R4, c[0x0][0x3a8] ;  /* 0x0000ea00ff047b82 */ /* 0x000ea20000000a00 */
[----:B0-----:R-:W-:-:S02]  /*00c0*/  IMAD R7, R19, R14, R17 ;  /* 0x0000000e13077224 */ /* 0x001fc400078e0211 */
[----:B---3--:R-:W-:-:S04]  /*00d0*/  IMAD R16, R11, R14, RZ ;  /* 0x0000000e0b107224 */ /* 0x008fc800078e02ff */
[----:B------:R-:W-:-:S04]  /*00e0*/  IMAD R15, R7, 0x10, R16 ;  /* 0x00000010070f7824 */ /* 0x000fc800078e0210 */
[----:B-1----:R-:W-:-:S04]  /*00f0*/  IMAD.IADD R13, R15, 0x1, R12 ;  /* 0x000000010f0d7824 */ /* 0x002fc800078e020c */
[----:B----4-:R-:W-:-:S05]  /*0100*/  IMAD.WIDE R2, R13, 0x4, R2 ;  /* 0x000000040d027825 */ /* 0x010fca00078e0202 */
[----:B------:R-:W3:Y:S01]  /*0110*/  LDG.E R21, desc[UR8][R2.64] ;  /* 0x0000000802157981 */ /* 0x000ee2000c1e1900 */
[----:B--2---:R-:W-:Y:S01]  /*0120*/  IADD3 R0, PT, PT, R0, -0x1, RZ ;  /* 0xffffffff00007810 */ /* 0x004fe20007ffe0ff */
[----:B------:R-:W-:Y:S01]  /*0130*/  UMOV UR7, 0x400 ;  /* 0x0000040000077882 */ /* 0x000fe20000000000 */
[----:B------:R-:W-:Y:S01]  /*0140*/  IMAD R18, R14, UR4, RZ ;  /* 0x000000040e127c24 */ /* 0x000fe2000f8e02ff */
[----:B------:R-:W-:Y:S01]  /*0150*/  ULEA UR4, UR10, UR7, 0x18 ;  /* 0x000000070a047291 */ /* 0x000fe2000f8ec0ff */
[----:B------:R-:W-:Y:S01]  /*0160*/  ISETP.NE.U32.AND P1, PT, R19, R0, PT ;  /* 0x000000001300720c */ /* 0x000fe20003f25070 */
[----:B------:R-:W-:-:S05]  /*0170*/  IMAD.IADD R7, R7, 0x1, R14 ;  /* 0x0000000107077824 */ /* 0x000fca00078e020e */
[----:B------:R-:W-:-:S04]  /*0180*/  LEA R7, R7, R12, 0x4 ;  /* 0x0000000c07077211 */ /* 0x000fc800078e20ff */
[----:B------:R-:W-:-:S03]  /*0190*/  ISETP.GT.AND P0, PT, R18, R7, PT ;  /* 0x000000071200720c */ /* 0x000fc60003f04270 */
[----:B------:R-:W-:-:S04]  /*01a0*/  @!P1 IMAD R0, R0, R14, R17 ;  /* 0x0000000e00009224 */ /* 0x000fc800078e0211 */
[----:B------:R-:W-:Y:S01]  /*01b0*/  @!P1 IMAD.SHL.U32 R9, R0, 0x10, RZ ;  /* 0x0000001000099824 */ /* 0x000fe200078e00ff */
[----:B------:R-:W-:-:S03]  /*01c0*/  LEA R0, R11, R12, 0x4 ;  /* 0x0000000c0b007211 */ /* 0x000fc600078e20ff */
[----:B------:R-:W-:Y:S01]  /*01d0*/  @!P1 IMAD R9, R14, 0xf, R9 ;  /* 0x0000000f0e099824 */ /* 0x000fe200078e0209 */
[----:B------:R-:W-:Y:S01]  /*01e0*/  LEA R10, R0, UR4, 0x2 ;  /* 0x00000004000a7c11 */ /* 0x000fe2000f8e10ff */
[----:B------:R-:W-:-:S04]  /*01f0*/  @P0 IMAD.WIDE R6, R7, 0x4, R4 ;  /* 0x0000000407060825 */ /* 0x000fc800078e0204 */
[----:B------:R-:W-:-:S04]  /*0200*/  @!P1 IMAD.IADD R9, R9, 0x1, R12 ;  /* 0x0000000109099824 */ /* 0x000fc800078e020c */
[----:B------:R-:W-:Y:S01]  /*0210*/  @!P1 IMAD.WIDE.U32 R8, R9, 0x4, R4 ;  /* 0x0000000409089825 */ /* 0x000fe200078e0004 */
[----:B---3--:R0:W-:Y:S01]  /*0220*/  STS [R10], R21 ;  /* 0x000000150a007388 */ /* 0x0081e20000000800 */
[----:B------:R-:W-:Y:S06]  /*0230*/  BAR.SYNC.DEFER_BLOCKING 0x0 ;  /* 0x0000000000007b1d */ /* 0x000fec0000010000 */
[----:B------:R-:W2:Y:S04]  /*0240*/  @P0 LDG.E R6, desc[UR8][R6.64] ;  /* 0x0000000806060981 */ /* 0x000ea8000c1e1900 */
[----:B------:R1:W3:Y:S01]  /*0250*/  @!P1 LDG.E R20, desc[UR8][R8.64] ;  /* 0x0000000808149981 */ /* 0x0002e2000c1e1900 */
[----:B------:R-:W4:Y:S01]  /*0260*/  LDC R23, c[0x0][0x370] ;  /* 0x0000dc00ff177b82 */ /* 0x000f220000000800 */
[----:B------:R-:W-:-:S04]  /*0270*/  UIADD3 UR4, UPT, UPT, UR7, 0x400, URZ ;  /* 0x0000040007047890 */ /* 0x000fc8000fffe0ff */
[----:B------:R-:W-:-:S06]  /*0280*/  ULEA UR4, UR10, UR4, 0x18 ;  /* 0x000000040a047291 */ /* 0x000fcc000f8ec0ff */
[----:B------:R-:W-:Y:S02]  /*0290*/  @!P1 LEA R25, R0, UR4, 0x2 ;  /* 0x0000000400199c11 */ /* 0x000fe4000f8e10ff */
[----:B----4-:R-:W-:-:S04]  /*02a0*/  IADD3 R22, PT, PT, R23, -0x1, RZ ;  /* 0xffffffff17167810 */ /* 0x010fc80007ffe0ff */
[----:B------:R-:W-:Y:S01]  /*02b0*/  ISETP.NE.U32.AND P3, PT, R17, R22, PT ;  /* 0x000000161100720c */ /* 0x000fe20003f65070 */
[----:B------:R-:W-:-:S05]  /*02c0*/  VIADD R17, R15, 0x10 ;  /* 0x000000100f117836 */ /* 0x000fca0000000000 */
[----:B------:R-:W-:-:S07]  /*02d0*/  ISETP.GT.AND P2, PT, R18, R17, PT ;  /* 0x000000111200720c */ /* 0x000fce0003f44270 */
[----:B------:R-:W-:Y:S01]  /*02e0*/  @!P3 IMAD R19, R19, R14, R23 ;  /* 0x0000000e1313b224 */ /* 0x000fe200078e0217 */
[----:B------:R-:W-:-:S04]  /*02f0*/  @P0 LEA R23, R0, UR4, 0x2 ;  /* 0x0000000400170c11 */ /* 0x000fc8000f8e10ff */
[----:B------:R-:W-:Y:S01]  /*0300*/  @!P3 LEA R19, R19, R16, 0x4 ;  /* 0x000000101313b211 */ /* 0x000fe200078e20ff */
[----:B-1----:R-:W-:-:S03]  /*0310*/  @P2 IMAD.WIDE R8, R15, 0x4, R4 ;  /* 0x000000040f082825 */ /* 0x002fc600078e0204 */
[----:B------:R-:W-:-:S05]  /*0320*/  @!P3 IADD3 R19, PT, PT, R19, -0x1, RZ ;  /* 0xffffffff1313b810 */ /* 0x000fca0007ffe0ff */
[--C-:B------:R-:W-:Y:S01]  /*0330*/  @!P3 IMAD.WIDE.U32 R14, R19, 0x4, R4.reuse ;  /* 0x00000004130eb825 */ /* 0x100fe200078e0004 */
[----:B------:R-:W-:Y:S01]  /*0340*/  UIADD3 UR5, UPT, UPT, UR7, 0x800, URZ ;  /* 0x0000080007057890 */ /* 0x000fe2000fffe0ff */
[----:B------:R-:W1:Y:S01]  /*0350*/  LDC.64 R18, c[0x0][0x388] ;  /* 0x0000e200ff127b82 */ /* 0x000e620000000a00 */
[----:B--2---:R2:W-:Y:S04]  /*0360*/  @P0 STS [R23], R6 ;  /* 0x0000000617000388 */ /* 0x0045e80000000800 */
[----:B---3--:R3:W-:Y:S03]  /*0370*/  @!P1 STS [R25], R20 ;  /* 0x0000001419009388 */ /* 0x0087e60000000800 */
[----:B------:R-:W-:Y:S06]  /*0380*/  BAR.SYNC.DEFER_BLOCKING 0x0 ;  /* 0x0000000000007b1d */ /* 0x000fec0000010000 */
[----:B------:R-:W4:Y:S04]  /*0390*/  @P2 LDG.E R7, desc[UR8][R8.64+0x40] ;  /* 0x0000400808072981 */ /* 0x000f28000c1e1900 */
[----:B0-----:R0:W2:Y:S01]  /*03a0*/  @!P3 LDG.E R21, desc[UR8][R14.64] ;  /* 0x000000080e15b981 */ /* 0x0010a2000c1e1900 */
[----:B------:R-:W-:Y:S01]  /*03b0*/  ULEA UR5, UR10, UR5, 0x18 ;  /* 0x000000050a057291 */ /* 0x000fe2000f8ec0ff */
[----:B------:R-:W-:Y:S01]  /*03c0*/  IMAD.WIDE R16, R13, 0x4, R4 ;  /* 0x000000040d107825 */ /* 0x000fe200078e0204 */
[----:B------:R-:W-:Y:S01]  /*03d0*/  UIADD3 UR6, UPT, UPT, UR7, 0xc00, URZ ;  /* 0x00000c0007067890 */ /* 0x000fe2000fffe0ff */
[----:B------:R-:W1:Y:S03]  /*03e0*/  LDC.64 R4, c[0x0][0x380] ;  /* 0x0000e000ff047b82 */ /* 0x000e660000000a00 */
[----:B------:R-:W-:-:S02]  /*03f0*/  @P2 LEA R22, R0, UR5, 0x2 ;  /* 0x0000000500162c11 */ /* 0x000fc4000f8e10ff */
[----:B------:R-:W-:-:S03]  /*0400*/  @!P3 LEA R24, R0, UR5, 0x2 ;  /* 0x000000050018bc11 */ /* 0x000fc6000f8e10ff */
[----:B0-----:R-:W0:Y:S08]  /*0410*/  LDC.64 R14, c[0x0][0x390] ;  /* 0x0000e400ff0e7b82 */ /* 0x001e300000000a00 */
[----:B------:R-:W3:Y:S01]  /*0420*/  LDC.64 R8, c[0x0][0x398] ;  /* 0x0000e600ff087b82 */ /* 0x000ee20000000a00 */
[----:B----4-:R4:W-:Y:S04]  /*0430*/  @P2 STS [R22], R7 ;  /* 0x0000000716002388 */ /* 0x0109e80000000800 */
[----:B--2---:R4:W-:Y:S03]  /*0440*/  @!P3 STS [R24], R21 ;  /* 0x000000151800b388 */ /* 0x0049e60000000800 */
[----:B------:R-:W-:Y:S06]  /*0450*/  BAR.SYNC.DEFER_BLOCKING 0x0 ;  /* 0x0000000000007b1d */ /* 0x000fec0000010000 */
[----:B------:R2:W4:Y:S01]  /*0460*/  LDG.E R23, desc[UR8][R16.64] ;  /* 0x0000000810177981 */ /* 0x000522000c1e1900 */
[----:B------:R-:W-:Y:S01]  /*0470*/  ULEA UR6, UR10, UR6, 0x18 ;  /* 0x000000060a067291 */ /* 0x000fe2000f8ec0ff */
[----:B0-----:R-:W-:-:S04]  /*0480*/  IMAD.WIDE R14, R13, 0x4, R14 ;  /* 0x000000040d0e7825 */ /* 0x001fc800078e020e */
[----:B-1----:R-:W-:Y:S01]  /*0490*/  IMAD.WIDE R4, R13, 0x4, R4 ;  /* 0x000000040d047825 */ /* 0x002fe200078e0204 */
[----:B------:R-:W-:-:S03]  /*04a0*/  LEA R6, R0, UR6, 0x2 ;  /* 0x0000000600067c11 */ /* 0x000fc6000f8e10ff */
[----:B--2---:R-:W-:-:S04]  /*04b0*/  IMAD.WIDE R16, R13, 0x4, R18 ;  /* 0x000000040d107825 */ /* 0x004fc800078e0212 */
[----:B---3--:R-:W-:Y:S01]  /*04c0*/  IMAD.WIDE R8, R13, 0x4, R8 ;  /* 0x000000040d087825 */ /* 0x008fe200078e0208 */
[----:B------:R-:W-:Y:S02]  /*04d0*/  ISETP.NE.AND P0, PT, R12, 0xf, PT ;  /* 0x0000000f0c00780c */ /* 0x000fe40003f05270 */
[----:B------:R-:W-:Y:S02]  /*04e0*/  ISETP.NE.AND P1, PT, R11, 0xf, PT ;  /* 0x0000000f0b00780c */ /* 0x000fe40003f25270 */
[----:B------:R-:W-:Y:S02]  /*04f0*/  SEL R11, RZ, 0x1, P0 ;  /* 0x00000001ff0b7807 */ /* 0x000fe40000000000 */
[----:B------:R-:W-:-:S04]  /*0500*/  SEL R12, RZ, 0x1, P1 ;  /* 0x00000001ff0c7807 */ /* 0x000fc80000800000 */
[----:B------:R-:W-:Y:S01]  /*0510*/  LOP3.LUT P2, RZ, R11, R12, RZ, 0xc0, !PT ;  /* 0x0000000c0bff7212 */ /* 0x000fe2000784c0ff */
[----:B----4-:R0:W-:Y:S01]  /*0520*/  STS [R6], R23 ;  /* 0x0000001706007388 */ /* 0x0101e20000000800 */
[----:B------:R-:W-:Y:S06]  /*0530*/  BAR.SYNC.DEFER_BLOCKING 0x0 ;  /* 0x0000000000007b1d */ /* 0x000fec0000010000 */
[----:B------:R-:W5:Y:S04]  /*0540*/  LDG.E R14, desc[UR8][R14.64] ;  /* 0x000000080e0e7981 */ /* 0x000f68000c1e1900 */
[----:B------:R-:W5:Y:S04]  /*0550*/  LDG.E R17, desc[UR8][R16.64] ;  /* 0x0000000810117981 */ /* 0x000f68000c1e1900 */
[----:B------:R-:W5:Y:S01]  /*0560*/  LDG.E R13, desc[UR8][R4.64] ;  /* 0x00000008040d7981 */ /* 0x000f62000c1e1900 */
[----:B------:R-:W-:-:S03]  /*0570*/  @P2 LEA R11, R0, UR5, 0x2 ;  /* 0x00000005000b2c11 */ /* 0x000fc6000f8e10ff */
[----:B------:R1:W5:Y:S04]  /*0580*/  LDG.E R9, desc[UR8][R8.64] ;  /* 0x0000000808097981 */ /* 0x000368000c1e1900 */
[----:B------:R-:W2:Y:S04]  /*0590*/  LDS R10, [R10] ;  /* 0x000000000a0a7984 */ /* 0x000ea80000000800 */
[----:B------:R0:W3:Y:S01]  /*05a0*/  LDS R7, [R6] ;  /* 0x0000000006077984 */ /* 0x0000e20000000800 */
[----:B-1----:R-:W-:-:S03]  /*05b0*/  @P2 LEA R8, R0, UR4, 0x2 ;  /* 0x0000000400082c11 */ /* 0x002fc6000f8e10ff */
[----:B------:R-:W1:Y:S04]  /*05c0*/  @P2 LDS R11, [R11] ;  /* 0x000000000b0b2984 */ /* 0x000e680000000800 */
[----:B------:R-:W4:Y:S01]  /*05d0*/  @P2 LDS R8, [R8] ;  /* 0x0000000008082984 */ /* 0x000f220000000800 */
[----:B------:R-:W-:Y:S04]  /*05e0*/  BSSY.RECONVERGENT B0, `(.L_x_0) ;  /* 0x000000a000007945 */ /* 0x000fe80003800200 */
[----:B0-----:R-:W-:Y:S05]  /*05f0*/  @P2 BRA `(.L_x_1) ;  /* 0x0000000000202947 */ /* 0x001fea0003800000 */
[----:B-1----:R-:W-:Y:S01]  /*0600*/  @!P0 LEA R11, R0, UR5, 0x2 ;  /* 0x00000005000b8c11 */ /* 0x002fe2000f8e10ff */
[----:B----4-:R0:W1:Y:S05]  /*0610*/  @!P0 LDS R8, [R6+0x40] ;  /* 0x0000400006088984 */ /* 0x01006a0000000800 */
[----:B------:R-:W4:Y:S01]  /*0620*/  @!P0 LDS R11, [R11] ;  /* 0x000000000b0b8984 */ /* 0x000f220000000800 */
[----:B------:R-:W-:Y:S05]  /*0630*/  @!P0 BRA `(.L_x_1) ;  /* 0x0000000000108947 */ /* 0x000fea0003800000 */
[----:B------:R-:W-:Y:S01]  /*0640*/  @!P1 LEA R4, R0, UR4, 0x2 ;  /* 0x0000000400049c11 */ /* 0x000fe2000f8e10ff */
[----:B----4-:R4:W0:Y:S04]  /*0650*/  LDS R11, [R6+0x4] ;  /* 0x00000400060b7984 */ /* 0x0108280000000800 */
[----:B-1----:R4:W1:Y:S04]  /*0660*/  @!P1 LDS R8, [R4] ;  /* 0x0000000004089984 */ /* 0x0028680000000800 */
[----:B------:R4:W0:Y:S02]  /*0670*/  @P1 LDS R8, [R6+0x40] ;  /* 0x0000400006081984 */ /* 0x0008240000000800 */
.L_x_1:
[----:B------:R-:W-:Y:S05]  /*0680*/  BSYNC.RECONVERGENT B0 ;  /* 0x0000000000007941 */ /* 0x000fea0003800200 */
.L_x_0:
[----:B------:R-:W3:Y:S01]  /*0690*/  LDCU UR6, c[0x0][0x3b8] ;  /* 0x00007700ff0677ac */ /* 0x000ee20008000800 */
[----:B01--45:R-:W-:Y:S01]  /*06a0*/  FMUL R8, R9, R8 ;  /* 0x0000000809087220 */ /* 0x033fe20000400000 */
[----:B--2---:R-:W-:Y:S03]  /*06b0*/  F2F.F64.F32 R4, R10 ;  /* 0x0000000a00047310 */ /* 0x004fe60000201800 */
[----:B---3--:R-:W-:-:S04]  /*06c0*/  FFMA R8, R7, R14, R8 ;  /* 0x0000000e07087223 */ /* 0x008fc80000000008 */
[----:B------:R-:W-:-:S04]  /*06d0*/  FFMA R6, R7, R17, R8 ;  /* 0x0000001107067223 */ /* 0x000fc80000000008 */
[----:B------:R-:W-:Y:S01]  /*06e0*/  FFMA R6, R13, R11, R6 ;  /* 0x0000000b0d067223 */ /* 0x000fe20000000006 */
[----:B------:R-:W0:Y:S01]  /*06f0*/  F2F.F64.F32 R8, UR6 ;  /* 0x0000000600087d10 */ /* 0x000e220008201800 */
[----:B------:R-:W-:-:S04]  /*0700*/  UIADD3 UR6, UPT, UPT, UR7, 0x1000, URZ ;  /* 0x0000100007067890 */ /* 0x000fc8000fffe0ff */
[----:B------:R-:W-:-:S03]  /*0710*/  ULEA UR6, UR10, UR6, 0x18 ;  /* 0x000000060a067291 */ /* 0x000fc6000f8ec0ff */
[----:B------:R-:W1:Y:S01]  /*0720*/  F2F.F64.F32 R6, R6 ;  /* 0x0000000600067310 */ /* 0x000e620000201800 */
[----:B0-----:R-:W-:-:S08]  /*0730*/  DMUL R8, R8, 0.25 ;  /* 0x3fd0000008087828 */ /* 0x001fd00000000000 */
[----:B-1----:R-:W-:Y:S01]  /*0740*/  DFMA R4, R6, R8, R4 ;  /* 0x000000080604722b */ /* 0x002fe20000000004 */
[----:B------:R-:W-:-:S09]  /*0750*/  LEA R9, R0, UR6, 0x2 ;  /* 0x0000000600097c11 */ /* 0x000fd2000f8e10ff */
[----:B------:R-:W0:Y:S02]  /*0760*/  F2F.F32.F64 R4, R4 ;  /* 0x0000000400047310 */ /* 0x000e240000301000 */
[----:B0-----:R-:W-:Y:S01]  /*0770*/  STS [R9], R4 ;  /* 0x0000000409007388 */ /* 0x001fe20000000800 */
[----:B------:R-:W-:Y:S06]  /*0780*/  BAR.SYNC.DEFER_BLOCKING 0x0 ;  /* 0x0000000000007b1d */ /* 0x000fec0000010000 */
[----:B------:R-:W0:Y:S04]  /*0790*/  LDS R7, [R9] ;  /* 0x0000000009077984 */ /* 0x000e280000000800 */
[----:B0-----:R-:W-:Y:S01]  /*07a0*/  STG.E desc[UR8][R2.64], R7 ;  /* 0x0000000702007986 */ /* 0x001fe2000c101908 */
[----:B------:R-:W-:Y:S05]  /*07b0*/  EXIT ;  /* 0x000000000000794d */ /* 0x000fea0003800000 */
.L_x_2:
[----:B------:R-:W-:-:S00]  /*07c0*/  BRA `(.L_x_2) ;  /* 0xfffffffc00fc7947 */ /* 0x000fc0000383ffff */
[----:B------:R-:W-:-:S00]  /*07d0*/  NOP ;  /* 0x0000000000007918 */ /* 0x000fc00000000000 */
        /* <DEDUP_REMOVED lines=10> */
.L_x_42:


//--------------------- .text._Z11srad_cuda_1PfS_S_S_S_S_iif --------------------------
	.section	.text._Z11srad_cuda_1PfS_S_S_S_S_iif,"ax",@progbits
	.align	128
.text._Z11srad_cuda_1PfS_S_S_S_S_iif:
        .type           _Z11srad_cuda_1PfS_S_S_S_S_iif,@function
        .size           _Z11srad_cuda_1PfS_S_S_S_S_iif,(.L_x_43 - _Z11srad_cuda_1PfS_S_S_S_S_iif)
        .other          _Z11srad_cuda_1PfS_S_S_S_S_iif,@"STO_CUDA_ENTRY STV_DEFAULT"
_Z11srad_cuda_1PfS_S_S_S_S_iif:
[----:B------:R-:W-:Y:S01]  /*0000*/  LDC R1, c[0x0][0x37c] ;  /* 0x0000df00ff017b82 */ /* 0x000fe20000000800 */
[----:B------:R-:W0:Y:S07]  /*0010*/  S2R R18, SR_CTAID.Y ;  /* 0x0000000000127919 */ /* 0x000e2e0000002600 */
[----:B------:R-:W1:Y:S01]  /*0020*/  LDC R17, c[0x0][0x3b0] ;  /* 0x0000ec00ff117b82 */ /* 0x000e620000000800 */
[----:B------:R-:W2:Y:S01]  /*0030*/  LDCU UR4, c[0x0][0x3b4] ;  /* 0x00007680ff0477ac */ /* 0x000ea20008000800 */
[----:B------:R-:W1:Y:S01]  /*0040*/  S2R R16, SR_CTAID.X ;  /* 0x0000000000107919 */ /* 0x000e620000002500 */
[----:B------:R-:W3:Y:S01]  /*0050*/  LDCU.64 UR6, c[0x0][0x358] ;  /* 0x00006b00ff0677ac */ /* 0x000ee20008000a00 */
[----:B------:R-:W4:Y:S01]  /*0060*/  S2R R19, SR_TID.X ;  /* 0x0000000000137919 */ /* 0x000f220000002100 */
[C---:B0-----:R-:W-:Y:S01]  /*0070*/  ISETP.NE.AND P5, PT, R18.reuse, RZ, PT ;  /* 0x000000ff1200720c */ /* 0x041fe20003fa5270 */
[----:B-1----:R-:W-:-:S04]  /*0080*/  IMAD R8, R18, R17, R16 ;  /* 0x0000001112087224 */ /* 0x002fc800078e0210 */
[C---:B------:R-:W-:Y:S01]  /*0090*/  IMAD.IADD R2, R8.reuse, 0x1, R17 ;  /* 0x0000000108027824 */ /* 0x040fe200078e0211 */
[----:B----4-:R-:W-:-:S03]  /*00a0*/  LEA R0, R8, R19, 0x4 ;  /* 0x0000001308007211 */ /* 0x010fc600078e20ff */
[----:B------:R-:W-:Y:S01]  /*00b0*/  IMAD R11, R2, 0x10, R19 ;  /* 0x00000010020b7824 */ /* 0x000fe200078e0213 */
[----:B------:R-:W-:Y:S01]  /*00c0*/  IADD3 R9, PT, PT, R0, -R17, RZ ;  /* 0x8000001100097210 */ /* 0x000fe20007ffe0ff */
[----:B--2---:R-:W-:Y:S02]  /*00d0*/  IMAD R0, R17, UR4, RZ ;  /* 0x0000000411007c24 */ /* 0x004fe4000f8e02ff */
[----:B------:R-:W0:Y:S01]  /*00e0*/  @!P5 LDC.64 R2, c[0x0][0x3a0] ;  /* 0x0000e800ff02db82 */ /* 0x000e220000000a00 */
[----:B------:R-:W-:Y:S02]  /*00f0*/  ISETP.GT.AND P3, PT, R9, RZ, PT ;  /* 0x000000ff0900720c */ /* 0x000fe40003f64270 */
[----:B------:R-:W-:-:S11]  /*0100*/  ISETP.GT.AND P4, PT, R0, R11, PT ;  /* 0x0000000b0000720c */ /* 0x000fd60003f84270 */
[----:B------:R-:W1:Y:S08]  /*0110*/  @P3 LDC.64 R4, c[0x0][0x3a0] ;  /* 0x0000e800ff043b82 */ /* 0x000e700000000a00 */
[----:B------:R-:W2:Y:S01]  /*0120*/  @P4 LDC.64 R6, c[0x0][0x3a0] ;  /* 0x0000e800ff064b82 */ /* 0x000ea20000000a00 */
[----:B-1----:R-:W-:Y:S01]  /*0130*/  @P3 IMAD.WIDE R4, R9, 0x4, R4 ;  /* 0x0000000409043825 */ /* 0x002fe200078e0204 */
[----:B------:R-:W-:-:S04]  /*0140*/  @!P5 LEA R9, R16, R19, 0x4 ;  /* 0x000000131009d211 */ /* 0x000fc800078e20ff */
[----:B---3--:R1:W3:Y:S01]  /*0150*/  @P3 LDG.E R10, desc[UR6][R4.64] ;  /* 0x00000006040a3981 */ /* 0x0082e2000c1e1900 */
[----:B0-----:R-:W-:-:S04]  /*0160*/  @!P5 IMAD.WIDE R2, R9, 0x4, R2 ;  /* 0x000000040902d825 */ /* 0x001fc800078e0202 */
[----:B--2---:R-:W-:Y:S02]  /*0170*/  @P4 IMAD.WIDE R6, R11, 0x4, R6 ;  /* 0x000000040b064825 */ /* 0x004fe400078e0206 */
[----:B------:R0:W2:Y:S04]  /*0180*/  @!P5 LDG.E R11, desc[UR6][R2.64] ;  /* 0x00000006020bd981 */ /* 0x0000a8000c1e1900 */
[----:B------:R4:W5:Y:S01]  /*0190*/  @P4 LDG.E R20, desc[UR6][R6.64] ;  /* 0x0000000606144981 */ /* 0x000962000c1e1900 */
[----:B------:R-:W0:Y:S01]  /*01a0*/  S2R R14, SR_TID.Y ;  /* 0x00000000000e7919 */ /* 0x000e220000002200 */
[----:B------:R-:W4:Y:S01]  /*01b0*/  S2R R15, SR_CgaCtaId ;  /* 0x00000000000f7919 */ /* 0x000f220000008800 */
[----:B------:R-:W-:-:S13]  /*01c0*/  ISETP.NE.AND P0, PT, R16, RZ, PT ;  /* 0x000000ff1000720c */ /* 0x000fda0003f05270 */
[----:B-1----:R-:W1:Y:S01]  /*01d0*/  @!P0 LDC.64 R4, c[0x0][0x3a0] ;  /* 0x0000e800ff048b82 */ /* 0x002e620000000a00 */
[----:B0-----:R-:W-:-:S04]  /*01e0*/  IMAD R12, R14, R17, RZ ;  /* 0x000000110e0c7224 */ /* 0x001fc800078e02ff */
[----:B------:R-:W-:-:S04]  /*01f0*/  IMAD R21, R8, 0x10, R12 ;  /* 0x0000001008157824 */ /* 0x000fc800078e020c */
[C---:B------:R-:W-:Y:S01]  /*0200*/  VIADD R9, R21.reuse, 0x10 ;  /* 0x0000001015097836 */ /* 0x040fe20000000000 */
[----:B------:R-:W-:-:S04]  /*0210*/  IADD3 R8, PT, PT, R21, -0x1, RZ ;  /* 0xffffffff15087810 */ /* 0x000fc80007ffe0ff */
[----:B------:R-:W-:Y:S02]  /*0220*/  ISETP.GT.AND P2, PT, R0, R9, PT ;  /* 0x000000090000720c */ /* 0x000fe40003f44270 */
[----:B------:R-:W-:Y:S02]  /*0230*/  MOV R0, 0x400 ;  /* 0x0000040000007802 */ /* 0x000fe40000000f00 */
[----:B------:R-:W-:Y:S02]  /*0240*/  ISETP.GT.AND P1, PT, R8, RZ, PT ;  /* 0x000000ff0800720c */ /* 0x000fe40003f24270 */
[----:B------:R-:W-:Y:S01]  /*0250*/  IADD3 R22, PT, PT, R0, 0x400, RZ ;  /* 0x0000040000167810 */ /* 0x000fe20007ffe0ff */
[----:B------:R-:W-:Y:S01]  /*0260*/  IMAD R2, R14, 0x10, R19 ;  /* 0x000000100e027824 */ /* 0x000fe200078e0213 */
[C---:B----4-:R-:W-:Y:S02]  /*0270*/  LEA R13, R15.reuse, R0, 0x18 ;  /* 0x000000000f0d7211 */ /* 0x050fe400078ec0ff */
[----:B------:R-:W-:-:S02]  /*0280*/  LEA R3, R15, R22, 0x18 ;  /* 0x000000160f037211 */ /* 0x000fc400078ec0ff */
[----:B------:R-:W-:Y:S01]  /*0290*/  @!P0 LEA R22, R18, R14, 0x4 ;  /* 0x0000000e12168211 */ /* 0x000fe200078e20ff */
[C-C-:B------:R-:W-:Y:S01]  /*02a0*/  @P3 IMAD R25, R2.reuse, 0x4, R13.reuse ;  /* 0x0000000402193824 */ /* 0x140fe200078e020d */
[----:B------:R-:W-:Y:S01]  /*02b0*/  @P4 LEA R27, R2, R3, 0x2 ;  /* 0x00000003021b4211 */ /* 0x000fe200078e10ff */
[----:B------:R-:W0:Y:S02]  /*02c0*/  @P2 LDC.64 R8, c[0x0][0x3a0] ;  /* 0x0000e800ff082b82 */ /* 0x000e240000000a00 */
[----:B------:R-:W-:Y:S02]  /*02d0*/  @!P0 IMAD R23, R22, R17, RZ ;  /* 0x0000001116178224 */ /* 0x000fe400078e02ff */
[----:B------:R-:W-:-:S04]  /*02e0*/  @!P5 IMAD R22, R2, 0x4, R13 ;  /* 0x000000040216d824 */ /* 0x000fc800078e020d */
[----:B------:R-:W4:Y:S01]  /*02f0*/  @P1 LDC.64 R6, c[0x0][0x3a0] ;  /* 0x0000e800ff061b82 */ /* 0x000f220000000a00 */
[----:B-1----:R-:W-:-:S04]  /*0300*/  @!P0 IMAD.WIDE R4, R23, 0x4, R4 ;  /* 0x0000000417048825 */ /* 0x002fc800078e0204 */
[----:B0-----:R-:W-:-:S04]  /*0310*/  @P2 IMAD.WIDE R8, R21, 0x4, R8 ;  /* 0x0000000415082825 */ /* 0x001fc800078e0208 */
[----:B----4-:R-:W-:Y:S01]  /*0320*/  @P1 IMAD.WIDE R6, R21, 0x4, R6 ;  /* 0x0000000415061825 */ /* 0x010fe200078e0206 */
[----:B---3--:R0:W-:Y:S04]  /*0330*/  @P3 STS [R25], R10 ;  /* 0x0000000a19003388 */ /* 0x0081e80000000800 */
[----:B-----5:R0:W-:Y:S04]  /*0340*/  @P4 STS [R27], R20 ;  /* 0x000000141b004388 */ /* 0x0201e80000000800 */
[----:B--2---:R0:W-:Y:S01]  /*0350*/  @!P5 STS [R22], R11 ;  /* 0x0000000b1600d388 */ /* 0x0041e20000000800 */
[----:B------:R-:W-:Y:S05]  /*0360*/  @!P5 BRA `(.L_x_3) ;  /* 0x000000000034d947 */ /* 0x000fea0003800000 */
[----:B------:R-:W1:Y:S02]  /*0370*/  LDC R23, c[0x0][0x374] ;  /* 0x0000dd00ff177b82 */ /* 0x000e640000000800 */
[----:B-1----:R-:W-:-:S04]  /*0380*/  IADD3 R23, PT, PT, R23, -0x1, RZ ;  /* 0xffffffff17177810 */ /* 0x002fc80007ffe0ff */
[----:B------:R-:W-:-:S13]  /*0390*/  ISETP.NE.U32.AND P3, PT, R18, R23, PT ;  /* 0x000000171200720c */ /* 0x000fda0003f65070 */
[----:B------:R-:W-:Y:S05]  /*03a0*/  @P3 BRA `(.L_x_3) ;  /* 0x0000000000243947 */ /* 0x000fea0003800000 */
[----:B0-----:R-:W0:Y:S01]  /*03b0*/  LDC.64 R10, c[0x0][0x3a0] ;  /* 0x0000e800ff0a7b82 */ /* 0x001e220000000a00 */
[----:B------:R-:W-:-:S04]  /*03c0*/  IMAD R23, R23, R17, R16 ;  /* 0x0000001117177224 */ /* 0x000fc800078e0210 */
[----:B------:R-:W-:-:S04]  /*03d0*/  IMAD.SHL.U32 R20, R23, 0x10, RZ ;  /* 0x0000001017147824 */ /* 0x000fc800078e00ff */
[----:B------:R-:W-:-:S05]  /*03e0*/  IMAD R20, R17, 0xf, R20 ;  /* 0x0000000f11147824 */ /* 0x000fca00078e0214 */
[----:B------:R-:W-:-:S05]  /*03f0*/  IADD3 R23, PT, PT, R20, R19, RZ ;  /* 0x0000001314177210 */ /* 0x000fca0007ffe0ff */
[----:B0-----:R-:W-:-:S06]  /*0400*/  IMAD.WIDE.U32 R10, R23, 0x4, R10 ;  /* 0x00000004170a7825 */ /* 0x001fcc00078e000a */
[----:B------:R-:W2:Y:S01]  /*0410*/  LDG.E R10, desc[UR6][R10.64] ;  /* 0x000000060a0a7981 */ /* 0x000ea2000c1e1900 */
[----:B------:R-:W-:-:S05]  /*0420*/  IMAD R23, R2, 0x4, R3 ;  /* 0x0000000402177824 */ /* 0x000fca00078e0203 */
[----:B--2---:R1:W-:Y:S02]  /*0430*/  STS [R23], R10 ;  /* 0x0000000a17007388 */ /* 0x0043e40000000800 */
.L_x_3:
[----:B------:R-:W-:Y:S08]  /*0440*/  BAR.SYNC.DEFER_BLOCKING 0x0 ;  /* 0x0000000000007b1d */ /* 0x000ff00000010000 */
[----:B01----:R-:W0:Y:S01]  /*0450*/  LDC.64 R10, c[0x0][0x3a0] ;  /* 0x0000e800ff0a7b82 */ /* 0x003e220000000a00 */
[----:B------:R1:W2:Y:S04]  /*0460*/  @P1 LDG.E R6, desc[UR6][R6.64+-0x4] ;  /* 0xfffffc0606061981 */ /* 0x0002a8000c1e1900 */
[----:B------:R-:W3:Y:S04]  /*0470*/  @P2 LDG.E R8, desc[UR6][R8.64+0x40] ;  /* 0x0000400608082981 */ /* 0x000ee8000c1e1900 */
[----:B------:R0:W4:Y:S01]  /*0480*/  @!P0 LDG.E R24, desc[UR6][R4.64] ;  /* 0x0000000604188981 */ /* 0x000122000c1e1900 */
[C---:B------:R-:W-:Y:S01]  /*0490*/  VIADD R22, R0.reuse, 0xc00 ;  /* 0x00000c0000167836 */ /* 0x040fe20000000000 */
[----:B------:R-:W-:-:S02]  /*04a0*/  IADD3 R20, PT, PT, R0, 0x800, RZ ;  /* 0x0000080000147810 */ /* 0x000fc40007ffe0ff */
[----:B------:R-:W-:Y:S02]  /*04b0*/  IADD3 R21, PT, PT, R21, R19, RZ ;  /* 0x0000001315157210 */ /* 0x000fe40007ffe0ff */
[C---:B------:R-:W-:Y:S02]  /*04c0*/  LEA R23, R15.reuse, R20, 0x18 ;  /* 0x000000140f177211 */ /* 0x040fe400078ec0ff */
[----:B------:R-:W-:Y:S02]  /*04d0*/  LEA R25, R15, R22, 0x18 ;  /* 0x000000160f197211 */ /* 0x000fe400078ec0ff */
[C---:B------:R-:W-:Y:S01]  /*04e0*/  @P1 LEA R27, R2.reuse, R23, 0x2 ;  /* 0x00000017021b1211 */ /* 0x040fe200078e10ff */
[C---:B-1----:R-:W-:Y:S02]  /*04f0*/  @!P0 IMAD R7, R2.reuse, 0x4, R23 ;  /* 0x0000000402078824 */ /* 0x042fe400078e0217 */
[----:B------:R-:W-:Y:S02]  /*0500*/  @P2 IMAD R29, R2, 0x4, R25 ;  /* 0x00000004021d2824 */ /* 0x000fe400078e0219 */
[----:B0-----:R-:W-:Y:S01]  /*0510*/  IMAD.WIDE R4, R21, 0x4, R10 ;  /* 0x0000000415047825 */ /* 0x001fe200078e020a */
[----:B--2---:R0:W-:Y:S04]  /*0520*/  @P1 STS [R27], R6 ;  /* 0x000000061b001388 */ /* 0x0041e80000000800 */
[----:B---3--:R0:W-:Y:S04]  /*0530*/  @P2 STS [R29], R8 ;  /* 0x000000081d002388 */ /* 0x0081e80000000800 */
[----:B----4-:R0:W-:Y:S01]  /*0540*/  @!P0 STS [R7], R24 ;  /* 0x0000001807008388 */ /* 0x0101e20000000800 */
[----:B------:R-:W-:Y:S05]  /*0550*/  @!P0 BRA `(.L_x_4) ;  /* 0x0000000000308947 */ /* 0x000fea0003800000 */
[----:B------:R-:W1:Y:S02]  /*0560*/  LDCU UR5, c[0x0][0x370] ;  /* 0x00006e00ff0577ac */ /* 0x000e640008000800 */
[----:B-1----:R-:W-:-:S06]  /*0570*/  UIADD3 UR4, UPT, UPT, UR5, -0x1, URZ ;  /* 0xffffffff05047890 */ /* 0x002fcc000fffe0ff */
[----:B------:R-:W-:-:S13]  /*0580*/  ISETP.NE.U32.AND P0, PT, R16, UR4, PT ;  /* 0x0000000410007c0c */ /* 0x000fda000bf05070 */
[----:B------:R-:W-:Y:S05]  /*0590*/  @P0 BRA `(.L_x_4) ;  /* 0x0000000000200947 */ /* 0x000fea0003800000 */
[----:B0-----:R-:W0:Y:S01]  /*05a0*/  LDC.64 R6, c[0x0][0x3a0] ;  /* 0x0000e800ff067b82 */ /* 0x001e220000000a00 */
[----:B------:R-:W-:-:S05]  /*05b0*/  IMAD R17, R18, R17, UR5 ;  /* 0x0000000512117e24 */ /* 0x000fca000f8e0211 */
[----:B------:R-:W-:-:S05]  /*05c0*/  LEA R17, R17, R12, 0x4 ;  /* 0x0000000c11117211 */ /* 0x000fca00078e20ff */
[----:B------:R-:W-:-:S04]  /*05d0*/  VIADD R17, R17, 0xffffffff ;  /* 0xffffffff11117836 */ /* 0x000fc80000000000 */
[----:B0-----:R-:W-:-:S06]  /*05e0*/  IMAD.WIDE.U32 R6, R17, 0x4, R6 ;  /* 0x0000000411067825 */ /* 0x001fcc00078e0006 */
[----:B------:R-:W2:Y:S01]  /*05f0*/  LDG.E R6, desc[UR6][R6.64] ;  /* 0x0000000606067981 */ /* 0x000ea2000c1e1900 */
[----:B------:R-:W-:-:S05]  /*0600*/  LEA R9, R2, R25, 0x2 ;  /* 0x0000001902097211 */ /* 0x000fca00078e10ff */
[----:B--2---:R1:W-:Y:S02]  /*0610*/  STS [R9], R6 ;  /* 0x0000000609007388 */ /* 0x0043e40000000800 */
.L_x_4:
[----:B------:R-:W-:Y:S06]  /*0620*/  BAR.SYNC.DEFER_BLOCKING 0x0 ;  /* 0x0000000000007b1d */ /* 0x000fec0000010000 */
[----:B------:R-:W2:Y:S01]  /*0630*/  LDG.E R5, desc[UR6][R4.64] ;  /* 0x0000000604057981 */ /* 0x000ea2000c1e1900 */
[----:B------:R-:W-:Y:S01]  /*0640*/  VIADD R0, R0, 0x1000 ;  /* 0x0000100000007836 */ /* 0x000fe20000000000 */
[----:B------:R-:W-:Y:S01]  /*0650*/  ISETP.NE.AND P0, PT, R19, RZ, PT ;  /* 0x000000ff1300720c */ /* 0x000fe20003f05270 */
[----:B------:R-:W-:Y:S01]  /*0660*/  BSSY.RECONVERGENT B0, `(.L_x_5) ;  /* 0x0000069000007945 */ /* 0x000fe20003800200 */
[----:B------:R-:W-:-:S02]  /*0670*/  ISETP.NE.AND P1, PT, R14, RZ, PT ;  /* 0x000000ff0e00720c */ /* 0x000fc40003f25270 */
[----:B------:R-:W-:Y:S02]  /*0680*/  LEA R15, R15, R0, 0x18 ;  /* 0x000000000f0f7211 */ /* 0x000fe400078ec0ff */
[----:B01----:R-:W-:Y:S02]  /*0690*/  SEL R6, RZ, 0x1, P0 ;  /* 0x00000001ff067807 */ /* 0x003fe40000000000 */
[----:B------:R-:W-:Y:S02]  /*06a0*/  LEA R0, R2, R15, 0x2 ;  /* 0x0000000f02007211 */ /* 0x000fe400078e10ff */
[----:B------:R-:W-:-:S04]  /*06b0*/  SEL R7, RZ, 0x1, P1 ;  /* 0x00000001ff077807 */ /* 0x000fc80000800000 */
[----:B------:R-:W-:Y:S01]  /*06c0*/  LOP3.LUT P2, RZ, R6, R7, RZ, 0xc0, !PT ;  /* 0x0000000706ff7212 */ /* 0x000fe2000784c0ff */
[----:B--2---:R0:W-:Y:S01]  /*06d0*/  STS [R0], R5 ;  /* 0x0000000500007388 */ /* 0x0041e20000000800 */
[----:B------:R-:W-:Y:S06]  /*06e0*/  BAR.SYNC.DEFER_BLOCKING 0x0 ;  /* 0x0000000000007b1d */ /* 0x000fec0000010000 */
[----:B------:R0:W1:Y:S05]  /*06f0*/  LDS R9, [R0] ;  /* 0x0000000000097984 */ /* 0x00006a0000000800 */
[----:B------:R-:W-:Y:S05]  /*0700*/  @!P2 BRA `(.L_x_6) ;  /* 0x00000000002ca947 */ /* 0x000fea0003800000 */
[C---:B------:R-:W-:Y:S01]  /*0710*/  IMAD R8, R2.reuse, 0x4, R13 ;  /* 0x0000000402087824 */ /* 0x040fe200078e020d */
[----:B------:R-:W-:Y:S01]  /*0720*/  LEA R10, R2, R23, 0x2 ;  /* 0x00000017020a7211 */ /* 0x000fe200078e10ff */
[----:B------:R-:W1:Y:S04]  /*0730*/  LDS R4, [R0+0x40] ;  /* 0x0000400000047984 */ /* 0x000e680000000800 */
[----:B------:R-:W2:Y:S04]  /*0740*/  LDS R6, [R0+0x4] ;  /* 0x0000040000067984 */ /* 0x000ea80000000800 */
[----:B------:R-:W3:Y:S04]  /*0750*/  LDS R8, [R8] ;  /* 0x0000000008087984 */ /* 0x000ee80000000800 */
[----:B------:R-:W0:Y:S01]  /*0760*/  LDS R10, [R10] ;  /* 0x000000000a0a7984 */ /* 0x000e220000000800 */
[C---:B-1----:R-:W-:Y:S01]  /*0770*/  FADD R4, -R9.reuse, R4 ;  /* 0x0000000409047221 */ /* 0x042fe20000000100 */
[C---:B--2---:R-:W-:Y:S01]  /*0780*/  FADD R6, -R9.reuse, R6 ;  /* 0x0000000609067221 */ /* 0x044fe20000000100 */
[C---:B---3--:R-:W-:Y:S01]  /*0790*/  FADD R7, -R9.reuse, R8 ;  /* 0x0000000809077221 */ /* 0x048fe20000000100 */
[----:B0-----:R-:W-:Y:S01]  /*07a0*/  FADD R5, -R9, R10 ;  /* 0x0000000a09057221 */ /* 0x001fe20000000100 */
[----:B------:R-:W-:Y:S06]  /*07b0*/  BRA `(.L_x_7) ;  /* 0x00000004004c7947 */ /* 0x000fec0003800000 */
.L_x_6:
[----:B------:R-:W-:-:S04]  /*07c0*/  ISETP.NE.AND P2, PT, R19, 0xf, PT ;  /* 0x0000000f1300780c */ /* 0x000fc80003f45270 */
[----:B------:R-:W-:-:S04]  /*07d0*/  SEL R4, RZ, 0x1, P2 ;  /* 0x00000001ff047807 */ /* 0x000fc80001000000 */
[----:B------:R-:W-:-:S13]  /*07e0*/  LOP3.LUT P3, RZ, R7, R4, RZ, 0xc0, !PT ;  /* 0x0000000407ff7212 */ /* 0x000fda000786c0ff */
[----:B------:R-:W-:Y:S05]  /*07f0*/  @!P3 BRA `(.L_x_8) ;  /* 0x00000000002cb947 */ /* 0x000fea0003800000 */
[C---:B------:R-:W-:Y:S01]  /*0800*/  LEA R8, R2.reuse, R25, 0x2 ;  /* 0x0000001902087211 */ /* 0x040fe200078e10ff */
[----:B------:R-:W-:Y:S01]  /*0810*/  IMAD R13, R2, 0x4, R13 ;  /* 0x00000004020d7824 */ /* 0x000fe200078e020d */
[----:B------:R-:W0:Y:S04]  /*0820*/  LDS R6, [R0+-0x4] ;  /* 0xfffffc0000067984 */ /* 0x000e280000000800 */
[----:B------:R-:W2:Y:S04]  /*0830*/  LDS R4, [R0+0x40] ;  /* 0x0000400000047984 */ /* 0x000ea80000000800 */
[----:B------:R-:W3:Y:S04]  /*0840*/  LDS R10, [R13] ;  /* 0x000000000d0a7984 */ /* 0x000ee80000000800 */
[----:B------:R-:W4:Y:S01]  /*0850*/  LDS R8, [R8] ;  /* 0x0000000008087984 */ /* 0x000f220000000800 */
[C---:B01----:R-:W-:Y:S01]  /*0860*/  FADD R5, -R9.reuse, R6 ;  /* 0x0000000609057221 */ /* 0x043fe20000000100 */
[C---:B--2---:R-:W-:Y:S01]  /*0870*/  FADD R4, -R9.reuse, R4 ;  /* 0x0000000409047221 */ /* 0x044fe20000000100 */
[C---:B---3--:R-:W-:Y:S01]  /*0880*/  FADD R7, -R9.reuse, R10 ;  /* 0x0000000a09077221 */ /* 0x048fe20000000100 */
[----:B----4-:R-:W-:Y:S01]  /*0890*/  FADD R6, -R9, R8 ;  /* 0x0000000809067221 */ /* 0x010fe20000000100 */
[----:B------:R-:W-:Y:S06]  /*08a0*/  BRA `(.L_x_7) ;  /* 0x0000000400107947 */ /* 0x000fec0003800000 */
.L_x_8:
[----:B------:R-:W-:-:S04]  /*08b0*/  ISETP.NE.AND P3, PT, R14, 0xf, PT ;  /* 0x0000000f0e00780c */ /* 0x000fc80003f65270 */
[----:B0-----:R-:W-:-:S04]  /*08c0*/  SEL R5, RZ, 0x1, P3 ;  /* 0x00000001ff057807 */ /* 0x001fc80001800000 */
[----:B------:R-:W-:-:S13]  /*08d0*/  LOP3.LUT P4, RZ, R4, R5, RZ, 0xc0, !PT ;  /* 0x0000000504ff7212 */ /* 0x000fda000788c0ff */
[----:B------:R-:W-:Y:S05]  /*08e0*/  @!P4 BRA `(.L_x_9) ;  /* 0x00000000002cc947 */ /* 0x000fea0003800000 */
[C---:B------:R-:W-:Y:S01]  /*08f0*/  IMAD R3, R2.reuse, 0x4, R3 ;  /* 0x0000000402037824 */ /* 0x040fe200078e0203 */
[----:B------:R-:W-:Y:S01]  /*0900*/  LEA R25, R2, R25, 0x2 ;  /* 0x0000001902197211 */ /* 0x000fe200078e10ff */
[----:B------:R-:W1:Y:S04]  /*0910*/  LDS R4, [R0+-0x40] ;  /* 0xffffc00000047984 */ /* 0x000e680000000800 */
[----:B------:R-:W0:Y:S04]  /*0920*/  LDS R6, [R3] ;  /* 0x0000000003067984 */ /* 0x000e280000000800 */
[----:B------:R-:W2:Y:S04]  /*0930*/  LDS R8, [R0+-0x4] ;  /* 0xfffffc0000087984 */ /* 0x000ea80000000800 */
[----:B------:R-:W3:Y:S01]  /*0940*/  LDS R10, [R25] ;  /* 0x00000000190a7984 */ /* 0x000ee20000000800 */
[C---:B-1----:R-:W-:Y:S01]  /*0950*/  FADD R7, -R9.reuse, R4 ;  /* 0x0000000409077221 */ /* 0x042fe20000000100 */
[C---:B0-----:R-:W-:Y:S01]  /*0960*/  FADD R4, -R9.reuse, R6 ;  /* 0x0000000609047221 */ /* 0x041fe20000000100 */
[C---:B--2---:R-:W-:Y:S01]  /*0970*/  FADD R5, -R9.reuse, R8 ;  /* 0x0000000809057221 */ /* 0x044fe20000000100 */
[----:B---3--:R-:W-:Y:S01]  /*0980*/  FADD R6, -R9, R10 ;  /* 0x0000000a09067221 */ /* 0x008fe20000000100 */
[----:B------:R-:W-:Y:S06]  /*0990*/  BRA `(.L_x_7) ;  /* 0x0000000000d47947 */ /* 0x000fec0003800000 */
.L_x_9:
[----:B------:R-:W-:-:S13]  /*09a0*/  LOP3.LUT P4, RZ, R6, R5, RZ, 0xc0, !PT ;  /* 0x0000000506ff7212 */ /* 0x000fda000788c0ff */
[----:B------:R-:W-:Y:S05]  /*09b0*/  @!P4 BRA `(.L_x_10) ;  /* 0x00000000002cc947 */ /* 0x000fea0003800000 */
[C---:B------:R-:W-:Y:S01]  /*09c0*/  IMAD R3, R2.reuse, 0x4, R3 ;  /* 0x0000000402037824 */ /* 0x040fe200078e0203 */
[----:B------:R-:W-:Y:S01]  /*09d0*/  LEA R23, R2, R23, 0x2 ;  /* 0x0000001702177211 */ /* 0x000fe200078e10ff */
[----:B------:R-:W1:Y:S04]  /*09e0*/  LDS R4, [R0+-0x40] ;  /* 0xffffc00000047984 */ /* 0x000e680000000800 */
[----:B------:R-:W0:Y:S04]  /*09f0*/  LDS R6, [R0+0x4] ;  /* 0x0000040000067984 */ /* 0x000e280000000800 */
[----:B------:R-:W2:Y:S04]  /*0a00*/  LDS R8, [R3] ;  /* 0x0000000003087984 */ /* 0x000ea80000000800 */
[----:B------:R-:W3:Y:S01]  /*0a10*/  LDS R10, [R23] ;  /* 0x00000000170a7984 */ /* 0x000ee20000000800 */
[C---:B-1----:R-:W-:Y:S01]  /*0a20*/  FADD R7, -R9.reuse, R4 ;  /* 0x0000000409077221 */ /* 0x042fe20000000100 */
[C---:B0-----:R-:W-:Y:S01]  /*0a30*/  FADD R6, -R9.reuse, R6 ;  /* 0x0000000609067221 */ /* 0x041fe20000000100 */
[C---:B--2---:R-:W-:Y:S01]  /*0a40*/  FADD R4, -R9.reuse, R8 ;  /* 0x0000000809047221 */ /* 0x044fe20000000100 */
[----:B---3--:R-:W-:Y:S01]  /*0a50*/  FADD R5, -R9, R10 ;  /* 0x0000000a09057221 */ /* 0x008fe20000000100 */
[----:B------:R-:W-:Y:S06]  /*0a60*/  BRA `(.L_x_7) ;  /* 0x0000000000a07947 */ /* 0x000fec0003800000 */
.L_x_10:
[----:B------:R-:W-:Y:S05]  /*0a70*/  @P1 BRA `(.L_x_11) ;  /* 0x0000000000281947 */ /* 0x000fea0003800000 */
[----:B------:R-:W-:Y:S01]  /*0a80*/  IMAD R13, R2, 0x4, R13 ;  /* 0x00000004020d7824 */ /* 0x000fe200078e020d */
[----:B------:R-:W1:Y:S04]  /*0a90*/  LDS R6, [R0+-0x4] ;  /* 0xfffffc0000067984 */ /* 0x000e680000000800 */
[----:B------:R-:W0:Y:S04]  /*0aa0*/  LDS R4, [R0+0x40] ;  /* 0x0000400000047984 */ /* 0x000e280000000800 */
[----:B------:R-:W2:Y:S04]  /*0ab0*/  LDS R10, [R0+0x4] ;  /* 0x00000400000a7984 */ /* 0x000ea80000000800 */
[----:B------:R-:W3:Y:S01]  /*0ac0*/  LDS R8, [R13] ;  /* 0x000000000d087984 */ /* 0x000ee20000000800 */
[C---:B-1----:R-:W-:Y:S01]  /*0ad0*/  FADD R5, -R9.reuse, R6 ;  /* 0x0000000609057221 */ /* 0x042fe20000000100 */
[C---:B0-----:R-:W-:Y:S01]  /*0ae0*/  FADD R4, -R9.reuse, R4 ;  /* 0x0000000409047221 */ /* 0x041fe20000000100 */
[C---:B--2---:R-:W-:Y:S01]  /*0af0*/  FADD R6, -R9.reuse, R10 ;  /* 0x0000000a09067221 */ /* 0x044fe20000000100 */
[----:B---3--:R-:W-:Y:S01]  /*0b00*/  FADD R7, -R9, R8 ;  /* 0x0000000809077221 */ /* 0x008fe20000000100 */
[----:B------:R-:W-:Y:S06]  /*0b10*/  BRA `(.L_x_7) ;  /* 0x0000000000747947 */ /* 0x000fec0003800000 */
.L_x_11:
[----:B------:R-:W-:Y:S01]  /*0b20*/  @!P2 LEA R25, R2, R25, 0x2 ;  /* 0x000000190219a211 */ /* 0x000fe200078e10ff */
[----:B------:R-:W1:Y:S01]  /*0b30*/  @!P2 LDS R6, [R0+-0x4] ;  /* 0xfffffc000006a984 */ /* 0x000e620000000800 */
[----:B------:R-:W-:Y:S03]  /*0b40*/  BSSY.RECONVERGENT B1, `(.L_x_12) ;  /* 0x0000018000017945 */ /* 0x000fe60003800200 */
[----:B------:R-:W0:Y:S04]  /*0b50*/  @!P2 LDS R4, [R0+0x40] ;  /* 0x000040000004a984 */ /* 0x000e280000000800 */
[----:B------:R-:W2:Y:S01]  /*0b60*/  @!P2 LDS R8, [R25] ;  /* 0x000000001908a984 */ /* 0x000ea20000000800 */
[C---:B-1----:R-:W-:Y:S01]  /*0b70*/  @!P2 FADD R5, -R9.reuse, R6 ;  /* 0x000000060905a221 */ /* 0x042fe20000000100 */
[C---:B0-----:R-:W-:Y:S01]  /*0b80*/  @!P2 FADD R4, -R9.reuse, R4 ;  /* 0x000000040904a221 */ /* 0x041fe20000000100 */
[----:B--2---:R-:W-:Y:S01]  /*0b90*/  @!P2 FADD R6, -R9, R8 ;  /* 0x000000080906a221 */ /* 0x004fe20000000100 */
[----:B------:R-:W-:Y:S06]  /*0ba0*/  @!P2 BRA `(.L_x_13) ;  /* 0x000000000044a947 */ /* 0x000fec0003800000 */
[----:B------:R-:W-:Y:S01]  /*0bb0*/  @!P3 IMAD R3, R2, 0x4, R3 ;  /* 0x000000040203b824 */ /* 0x000fe200078e0203 */
[----:B------:R-:W0:Y:S01]  /*0bc0*/  @!P3 LDS R6, [R0+-0x4] ;  /* 0xfffffc000006b984 */ /* 0x000e220000000800 */
[----:B------:R-:W-:Y:S03]  /*0bd0*/  BSSY.RECONVERGENT B2, `(.L_x_14) ;  /* 0x000000d000027945 */ /* 0x000fe60003800200 */
[----:B------:R-:W1:Y:S04]  /*0be0*/  @!P3 LDS R4, [R3] ;  /* 0x000000000304b984 */ /* 0x000e680000000800 */
[----:B------:R2:W3:Y:S01]  /*0bf0*/  LDS R10, [R0+0x4] ;  /* 0x00000400000a7984 */ /* 0x0004e20000000800 */
[C---:B0-----:R-:W-:Y:S01]  /*0c00*/  @!P3 FADD R5, -R9.reuse, R6 ;  /* 0x000000060905b221 */ /* 0x041fe20000000100 */
[----:B-1----:R-:W-:Y:S01]  /*0c10*/  @!P3 FADD R4, -R9, R4 ;  /* 0x000000040904b221 */ /* 0x002fe20000000100 */
[----:B--2---:R-:W-:Y:S06]  /*0c20*/  @!P3 BRA `(.L_x_15) ;  /* 0x00000000001cb947 */ /* 0x004fec0003800000 */
[----:B------:R-:W-:Y:S01]  /*0c30*/  @!P0 LEA R23, R2, R23, 0x2 ;  /* 0x0000001702178211 */ /* 0x000fe200078e10ff */
[----:B------:R-:W-:Y:S04]  /*0c40*/  LDS R8, [R0+0x40] ;  /* 0x0000400000087984 */ /* 0x000fe80000000800 */
[----:B------:R-:W0:Y:S04]  /*0c50*/  @!P0 LDS R4, [R23] ;  /* 0x0000000017048984 */ /* 0x000e280000000800 */
[----:B------:R-:W1:Y:S01]  /*0c60*/  @P0 LDS R6, [R0+-0x4] ;  /* 0xfffffc0000060984 */ /* 0x000e620000000800 */
[C---:B0-----:R-:W-:Y:S01]  /*0c70*/  @!P0 FADD R5, -R9.reuse, R4 ;  /* 0x0000000409058221 */ /* 0x041fe20000000100 */
[C---:B------:R-:W-:Y:S01]  /*0c80*/  FADD R4, -R9.reuse, R8 ;  /* 0x0000000809047221 */ /* 0x040fe20000000100 */
[----:B-1----:R-:W-:-:S07]  /*0c90*/  @P0 FADD R5, -R9, R6 ;  /* 0x0000000609050221 */ /* 0x002fce0000000100 */
.L_x_15:
[----:B------:R-:W-:Y:S05]  /*0ca0*/  BSYNC.RECONVERGENT B2 ;  /* 0x0000000000027941 */ /* 0x000fea0003800200 */
.L_x_14:
[----:B---3--:R-:W-:-:S07]  /*0cb0*/  FADD R6, -R9, R10 ;  /* 0x0000000a09067221 */ /* 0x008fce0000000100 */
.L_x_13:
[----:B------:R-:W-:Y:S05]  /*0cc0*/  BSYNC.RECONVERGENT B1 ;  /* 0x0000000000017941 */ /* 0x000fea0003800200 */
.L_x_12:
[----:B------:R-:W0:Y:S02]  /*0cd0*/  LDS R0, [R0+-0x40] ;  /* 0xffffc00000007984 */ /* 0x000e240000000800 */
[----:B0-----:R-:W-:-:S07]  /*0ce0*/  FADD R7, -R9, R0 ;  /* 0x0000000009077221 */ /* 0x001fce0000000100 */
.L_x_7:
[----:B------:R-:W-:Y:S05]  /*0cf0*/  BSYNC.RECONVERGENT B0 ;  /* 0x0000000000007941 */ /* 0x000fea0003800200 */
.L_x_5:
[----:B------:R-:W0:Y:S01]  /*0d00*/  MUFU.RCP R8, R9 ;  /* 0x0000000900087308 */ /* 0x000e220000001000 */
[----:B------:R-:W-:Y:S01]  /*0d10*/  FADD R0, R4, R7 ;  /* 0x0000000704007221 */ /* 0x000fe20000000000 */
[----:B------:R-:W-:Y:S03]  /*0d20*/  BSSY.RECONVERGENT B0, `(.L_x_16) ;  /* 0x000000e000007945 */ /* 0x000fe60003800200 */
[----:B------:R-:W-:-:S04]  /*0d30*/  FADD R3, R0, R5 ;  /* 0x0000000500037221 */ /* 0x000fc80000000000 */
[----:B------:R-:W-:-:S04]  /*0d40*/  FADD R0, R3, R6 ;  /* 0x0000000603007221 */ /* 0x000fc80000000000 */
[----:B------:R-:W1:Y:S01]  /*0d50*/  FCHK P0, R0, R9 ;  /* 0x0000000900007302 */ /* 0x000e620000000000 */
[----:B0-----:R-:W-:-:S04]  /*0d60*/  FFMA R11, -R9, R8, 1 ;  /* 0x3f800000090b7423 */ /* 0x001fc80000000108 */
[----:B------:R-:W-:-:S04]  /*0d70*/  FFMA R11, R8, R11, R8 ;  /* 0x0000000b080b7223 */ /* 0x000fc80000000008 */
[----:B------:R-:W-:-:S04]  /*0d80*/  FFMA R8, R0, R11, RZ ;  /* 0x0000000b00087223 */ /* 0x000fc800000000ff */
[----:B------:R-:W-:-:S04]  /*0d90*/  FFMA R3, -R9, R8, R0 ;  /* 0x0000000809037223 */ /* 0x000fc80000000100 */
[----:B------:R-:W-:Y:S01]  /*0da0*/  FFMA R14, R11, R3, R8 ;  /* 0x000000030b0e7223 */ /* 0x000fe20000000008 */
[----:B-1----:R-:W-:Y:S06]  /*0db0*/  @!P0 BRA `(.L_x_17) ;  /* 0x0000000000108947 */ /* 0x002fec0003800000 */
[----:B------:R-:W-:Y:S01]  /*0dc0*/  IMAD.MOV.U32 R3, RZ, RZ, R9 ;  /* 0x000000ffff037224 */ /* 0x000fe200078e0009 */
[----:B------:R-:W-:-:S07]  /*0dd0*/  MOV R12, 0xdf0 ;  /* 0x00000df0000c7802 */ /* 0x000fce0000000f00 */
[----:B------:R-:W-:Y:S05]  /*0de0*/  CALL.REL.NOINC `($__internal_1_$__cuda_sm3x_div_rn_noftz_f32_slowpath) ;  /* 0x0000000800547944 */ /* 0x000fea0003c00000 */
[----:B------:R-:W-:-:S07]  /*0df0*/  MOV R14, R3 ;  /* 0x00000003000e7202 */ /* 0x000fce0000000f00 */
.L_x_17:
[----:B------:R-:W-:Y:S05]  /*0e00*/  BSYNC.RECONVERGENT B0 ;  /* 0x0000000000007941 */ /* 0x000fea0003800200 */
.L_x_16:
[----:B------:R-:W0:Y:S01]  /*0e10*/  F2F.F64.F32 R10, R14 ;  /* 0x0000000e000a7310 */ /* 0x000e220000201800 */
[----:B------:R-:W-:Y:S01]  /*0e20*/  FMUL R3, R9, R9 ;  /* 0x0000000909037220 */ /* 0x000fe20000400000 */
[----:B------:R-:W-:Y:S02]  /*0e30*/  HFMA2 R13, -RZ, RZ, 1.953125, 0 ;  /* 0x3fd00000ff0d7431 */ /* 0x000fe400000001ff */
[----:B------:R-:W-:Y:S01]  /*0e40*/  FMUL R0, R4, R4 ;  /* 0x0000000404007220 */ /* 0x000fe20000400000 */
[----:B------:R-:W-:Y:S02]  /*0e50*/  IMAD.MOV.U32 R12, RZ, RZ, 0x0 ;  /* 0x00000000ff0c7424 */ /* 0x000fe400078e00ff */
[----:B------:R-:W-:Y:S01]  /*0e60*/  FMUL R8, R14, R14 ;  /* 0x0000000e0e087220 */ /* 0x000fe20000400000 */
[----:B------:R-:W-:Y:S01]  /*0e70*/  BSSY.RECONVERGENT B0, `(.L_x_18) ;  /* 0x0000013000007945 */ /* 0x000fe20003800200 */
[----:B------:R-:W-:Y:S01]  /*0e80*/  FFMA R0, R7, R7, R0 ;  /* 0x0000000707007223 */ /* 0x000fe20000000000 */
[----:B------:R-:W1:Y:S01]  /*0e90*/  MUFU.RCP R16, R3 ;  /* 0x0000000300107308 */ /* 0x000e620000001000 */
[----:B0-----:R-:W-:-:S07]  /*0ea0*/  DFMA R10, R10, R12, 1 ;  /* 0x3ff000000a0a742b */ /* 0x001fce000000000c */
[----:B------:R-:W0:Y:S01]  /*0eb0*/  F2F.F64.F32 R8, R8 ;  /* 0x0000000800087310 */ /* 0x000e220000201800 */
[----:B------:R-:W-:-:S04]  /*0ec0*/  FFMA R13, R5, R5, R0 ;  /* 0x00000005050d7223 */ /* 0x000fc80000000000 */
[----:B------:R-:W-:-:S04]  /*0ed0*/  FFMA R0, R6, R6, R13 ;  /* 0x0000000606007223 */ /* 0x000fc8000000000d */
[----:B------:R-:W2:Y:S01]  /*0ee0*/  FCHK P0, R0, R3 ;  /* 0x0000000300007302 */ /* 0x000ea20000000000 */
[----:B-1----:R-:W-:-:S04]  /*0ef0*/  FFMA R15, -R3, R16, 1 ;  /* 0x3f800000030f7423 */ /* 0x002fc80000000110 */
[----:B------:R-:W-:Y:S01]  /*0f00*/  FFMA R15, R16, R15, R16 ;  /* 0x0000000f100f7223 */ /* 0x000fe20000000010 */
[----:B0-----:R-:W-:Y:S02]  /*0f10*/  DMUL R8, R8, 0.0625 ;  /* 0x3fb0000008087828 */ /* 0x001fe40000000000 */
[----:B------:R0:W1:Y:S01]  /*0f20*/  F2F.F32.F64 R10, R10 ;  /* 0x0000000a000a7310 */ /* 0x0000620000301000 */
[----:B------:R-:W-:-:S04]  /*0f30*/  FFMA R12, R0, R15, RZ ;  /* 0x0000000f000c7223 */ /* 0x000fc800000000ff */
[----:B------:R-:W-:-:S04]  /*0f40*/  FFMA R13, -R3, R12, R0 ;  /* 0x0000000c030d7223 */ /* 0x000fc80000000100 */
[----:B------:R-:W-:Y:S01]  /*0f50*/  FFMA R12, R15, R13, R12 ;  /* 0x0000000d0f0c7223 */ /* 0x000fe2000000000c */
[----:B0-2---:R-:W-:Y:S06]  /*0f60*/  @!P0 BRA `(.L_x_19) ;  /* 0x00000000000c8947 */ /* 0x005fec0003800000 */
[----:B------:R-:W-:-:S07]  /*0f70*/  MOV R12, 0xf90 ;  /* 0x00000f90000c7802 */ /* 0x000fce0000000f00 */
[----:B-1----:R-:W-:Y:S05]  /*0f80*/  CALL.REL.NOINC `($__internal_1_$__cuda_sm3x_div_rn_noftz_f32_slowpath) ;  /* 0x0000000400ec7944 */ /* 0x002fea0003c00000 */
[----:B------:R-:W-:-:S07]  /*0f90*/  IMAD.MOV.U32 R12, RZ, RZ, R3 ;  /* 0x000000ffff0c7224 */ /* 0x000fce00078e0003 */
.L_x_19:
[----:B------:R-:W-:Y:S05]  /*0fa0*/  BSYNC.RECONVERGENT B0 ;  /* 0x0000000000007941 */ /* 0x000fea0003800200 */
.L_x_18:
[----:B------:R-:W0:Y:S01]  /*0fb0*/  F2F.F64.F32 R12, R12 ;  /* 0x0000000c000c7310 */ /* 0x000e220000201800 */
[----:B-1----:R-:W-:Y:S01]  /*0fc0*/  FMUL R15, R10, R10 ;  /* 0x0000000a0a0f7220 */ /* 0x002fe20000400000 */
[----:B------:R-:W-:Y:S06]  /*0fd0*/  BSSY.RECONVERGENT B0, `(.L_x_20) ;  /* 0x000000e000007945 */ /* 0x000fec0003800200 */
[----:B------:R-:W1:Y:S01]  /*0fe0*/  MUFU.RCP R3, R15 ;  /* 0x0000000f00037308 */ /* 0x000e620000001000 */
[----:B0-----:R-:W-:-:S07]  /*0ff0*/  DFMA R8, R12, 0.5, -R8 ;  /* 0x3fe000000c08782b */ /* 0x001fce0000000808 */
[----:B------:R-:W0:Y:S01]  /*1000*/  F2F.F32.F64 R0, R8 ;  /* 0x0000000800007310 */ /* 0x000e220000301000 */
[----:B-1----:R-:W-:-:S04]  /*1010*/  FFMA R10, -R15, R3, 1 ;  /* 0x3f8000000f0a7423 */ /* 0x002fc80000000103 */
[----:B------:R-:W-:-:S03]  /*1020*/  FFMA R3, R3, R10, R3 ;  /* 0x0000000a03037223 */ /* 0x000fc60000000003 */
[----:B0-----:R-:W0:Y:S01]  /*1030*/  FCHK P0, R0, R15 ;  /* 0x0000000f00007302 */ /* 0x001e220000000000 */
[----:B------:R-:W-:-:S04]  /*1040*/  FFMA R10, R0, R3, RZ ;  /* 0x00000003000a7223 */ /* 0x000fc800000000ff */
[----:B------:R-:W-:-:S04]  /*1050*/  FFMA R11, -R15, R10, R0 ;  /* 0x0000000a0f0b7223 */ /* 0x000fc80000000100 */
[----:B------:R-:W-:Y:S01]  /*1060*/  FFMA R3, R3, R11, R10 ;  /* 0x0000000b03037223 */ /* 0x000fe2000000000a */
[----:B0-----:R-:W-:Y:S06]  /*1070*/  @!P0 BRA `(.L_x_21) ;  /* 0x00000000000c8947 */ /* 0x001fec0003800000 */
[----:B------:R-:W-:Y:S02]  /*1080*/  MOV R3, R15 ;  /* 0x0000000f00037202 */ /* 0x000fe40000000f00 */
[----:B------:R-:W-:-:S07]  /*1090*/  MOV R12, 0x10b0 ;  /* 0x000010b0000c7802 */ /* 0x000fce0000000f00 */
[----:B------:R-:W-:Y:S05]  /*10a0*/  CALL.REL.NOINC `($__internal_1_$__cuda_sm3x_div_rn_noftz_f32_slowpath) ;  /* 0x0000000400a47944 */ /* 0x000fea0003c00000 */
.L_x_21:
[----:B------:R-:W-:Y:S05]  /*10b0*/  BSYNC.RECONVERGENT B0 ;  /* 0x0000000000007941 */ /* 0x000fea0003800200 */
.L_x_20:
[----:B------:R-:W0:Y:S01]  /*10c0*/  LDC R10, c[0x0][0x3b8] ;  /* 0x0000ee00ff0a7b82 */ /* 0x000e220000000800 */
[----:B------:R-:W-:Y:S01]  /*10d0*/  BSSY.RECONVERGENT B0, `(.L_x_22) ;  /* 0x000000f000007945 */ /* 0x000fe20003800200 */
[----:B0-----:R-:W-:-:S04]  /*10e0*/  FADD R0, R10, 1 ;  /* 0x3f8000000a007421 */ /* 0x001fc80000000000 */
[----:B------:R-:W-:Y:S01]  /*10f0*/  FMUL R9, R0, R10 ;  /* 0x0000000a00097220 */ /* 0x000fe20000400000 */
[----:B------:R-:W-:-:S03]  /*1100*/  FADD R0, R3, -R10 ;  /* 0x8000000a03007221 */ /* 0x000fc60000000000 */
[----:B------:R-:W0:Y:S08]  /*1110*/  MUFU.RCP R8, R9 ;  /* 0x0000000900087308 */ /* 0x000e300000001000 */
        /* <DEDUP_REMOVED lines=10> */
.L_x_23:
[----:B------:R-:W-:Y:S05]  /*11c0*/  BSYNC.RECONVERGENT B0 ;  /* 0x0000000000007941 */ /* 0x000fea0003800200 */
.L_x_22:
[----:B------:R-:W0:Y:S01]  /*11d0*/  F2F.F64.F32 R8, R3 ;  /* 0x0000000300087310 */ /* 0x000e220000201800 */
[----:B------:R-:W-:Y:S01]  /*11e0*/  BSSY.RECONVERGENT B0, `(.L_x_24) ;  /* 0x000000f000007945 */ /* 0x000fe20003800200 */
[----:B0-----:R-:W-:-:S06]  /*11f0*/  DADD R8, R8, 1 ;  /* 0x3ff0000008087429 */ /* 0x001fcc0000000000 */
[----:B------:R-:W0:Y:S04]  /*1200*/  MUFU.RCP64H R11, R9 ;  /* 0x00000009000b7308 */ /* 0x000e280000001800 */
[----:B------:R-:W-:-:S04]  /*1210*/  IADD3 R10, PT, PT, R9, 0x300402, RZ ;  /* 0x00300402090a7810 */ /* 0x000fc80007ffe0ff */
[----:B------:R-:W-:Y:S02]  /*1220*/  FSETP.GEU.AND P0, PT, |R10|, 5.8789094863358348022e-39, PT ;  /* 0x004004020a00780b */ /* 0x000fe40003f0e200 */
[----:B0-----:R-:W-:-:S08]  /*1230*/  DFMA R12, -R8, R10, 1 ;  /* 0x3ff00000080c742b */ /* 0x001fd0000000010a */
[----:B------:R-:W-:-:S08]  /*1240*/  DFMA R12, R12, R12, R12 ;  /* 0x0000000c0c0c722b */ /* 0x000fd0000000000c */
[----:B------:R-:W-:-:S08]  /*1250*/  DFMA R12, R10, R12, R10 ;  /* 0x0000000c0a0c722b */ /* 0x000fd0000000000a */
[----:B------:R-:W-:-:S08]  /*1260*/  DFMA R14, -R8, R12, 1 ;  /* 0x3ff00000080e742b */ /* 0x000fd0000000010c */
[----:B------:R-:W-:Y:S01]  /*1270*/  DFMA R12, R12, R14, R12 ;  /* 0x0000000e0c0c722b */ /* 0x000fe2000000000c */
[----:B------:R-:W-:Y:S10]  /*1280*/  @P0 BRA `(.L_x_25) ;  /* 0x0000000000100947 */ /* 0x000ff40003800000 */
[----:B------:R-:W-:-:S04]  /*1290*/  LOP3.LUT R0, R9, 0x7fffffff, RZ, 0xc0, !PT ;  /* 0x7fffffff09007812 */ /* 0x000fc800078ec0ff */
[----:B------:R-:W-:Y:S02]  /*12a0*/  IADD3 R12, PT, PT, R0, -0x100000, RZ ;  /* 0xfff00000000c7810 */ /* 0x000fe40007ffe0ff */
[----:B------:R-:W-:-:S07]  /*12b0*/  MOV R0, 0x12d0 ;  /* 0x000012d000007802 */ /* 0x000fce0000000f00 */
[----:B------:R-:W-:Y:S05]  /*12c0*/  CALL.REL.NOINC `($__internal_0_$__cuda_sm20_dblrcp_rn_slowpath_v3) ;  /* 0x0000000000747944 */ /* 0x000fea0003c00000 */
.L_x_25:
[----:B------:R-:W-:Y:S05]  /*12d0*/  BSYNC.RECONVERGENT B0 ;  /* 0x0000000000007941 */ /* 0x000fea0003800200 */
.L_x_24:
[----:B------:R-:W0:Y:S01]  /*12e0*/  S2UR UR5, SR_CgaCtaId ;  /* 0x00000000000579c3 */ /* 0x000e220000008800 */
[----:B------:R-:W1:Y:S01]  /*12f0*/  F2F.F32.F64 R12, R12 ;  /* 0x0000000c000c7310 */ /* 0x000e620000301000 */
[----:B------:R-:W-:Y:S02]  /*1300*/  UMOV UR4, 0x400 ;  /* 0x0000040000047882 */ /* 0x000fe40000000000 */
[----:B------:R-:W-:-:S04]  /*1310*/  UIADD3 UR4, UPT, UPT, UR4, 0x1400, URZ ;  /* 0x0000140004047890 */ /* 0x000fc8000fffe0ff */
[----:B------:R-:W2:Y:S01]  /*1320*/  LDC.64 R8, c[0x0][0x3a8] ;  /* 0x0000ea00ff087b82 */ /* 0x000ea20000000a00 */
[----:B-1----:R-:W-:-:S07]  /*1330*/  FSETP.GEU.AND P0, PT, R12, RZ, PT ;  /* 0x000000ff0c00720b */ /* 0x002fce0003f0e000 */
[----:B------:R-:W1:Y:S01]  /*1340*/  LDC.64 R10, c[0x0][0x380] ;  /* 0x0000e000ff0a7b82 */ /* 0x000e620000000a00 */
[----:B0-----:R-:W-:-:S07]  /*1350*/  ULEA UR4, UR5, UR4, 0x18 ;  /* 0x0000000405047291 */ /* 0x001fce000f8ec0ff */
[----:B------:R-:W0:Y:S01]  /*1360*/  LDC.64 R14, c[0x0][0x398] ;  /* 0x0000e600ff0e7b82 */ /* 0x000e220000000a00 */
[----:B------:R-:W-:Y:S02]  /*1370*/  @P0 FMNMX.NAN R0, R12, 1, PT ;  /* 0x3f8000000c000809 */ /* 0x000fe40003820000 */
[----:B------:R-:W-:Y:S01]  /*1380*/  LEA R19, R2, UR4, 0x2 ;  /* 0x0000000402137c11 */ /* 0x000fe2000f8e10ff */
[----:B--2---:R-:W-:-:S04]  /*1390*/  IMAD.WIDE R8, R21, 0x4, R8 ;  /* 0x0000000415087825 */ /* 0x004fc800078e0208 */
[----:B------:R-:W2:Y:S01]  /*13a0*/  LDC.64 R12, c[0x0][0x388] ;  /* 0x0000e200ff0c7b82 */ /* 0x000ea20000000a00 */
[----:B------:R-:W-:Y:S04]  /*13b0*/  @!P0 STS [R19], RZ ;  /* 0x000000ff13008388 */ /* 0x000fe80000000800 */
[----:B------:R-:W-:Y:S03]  /*13c0*/  @P0 STS [R19], R0 ;  /* 0x0000000013000388 */ /* 0x000fe60000000800 */
[----:B------:R-:W3:Y:S01]  /*13d0*/  LDC.64 R2, c[0x0][0x390] ;  /* 0x0000e400ff027b82 */ /* 0x000ee20000000a00 */
[----:B-1----:R-:W-:-:S07]  /*13e0*/  IMAD.WIDE R10, R21, 0x4, R10 ;  /* 0x00000004150a7825 */ /* 0x002fce00078e020a */
[----:B------:R-:W-:Y:S01]  /*13f0*/  BAR.SYNC.DEFER_BLOCKING 0x0 ;  /* 0x0000000000007b1d */ /* 0x000fe20000010000 */
[----:B0-----:R-:W-:-:S04]  /*1400*/  IMAD.WIDE R14, R21, 0x4, R14 ;  /* 0x00000004150e7825 */ /* 0x001fc800078e020e */
[----:B--2---:R-:W-:-:S04]  /*1410*/  IMAD.WIDE R12, R21, 0x4, R12 ;  /* 0x00000004150c7825 */ /* 0x004fc800078e020c */
[----:B---3--:R-:W-:Y:S01]  /*1420*/  IMAD.WIDE R2, R21, 0x4, R2 ;  /* 0x0000000415027825 */ /* 0x008fe200078e0202 */
[----:B------:R-:W0:Y:S04]  /*1430*/  LDS R17, [R19] ;  /* 0x0000000013117984 */ /* 0x000e280000000800 */
[----:B0-----:R-:W-:Y:S04]  /*1440*/  STG.E desc[UR6][R8.64], R17 ;  /* 0x0000001108007986 */ /* 0x001fe8000c101906 */
[----:B------:R-:W-:Y:S04]  /*1450*/  STG.E desc[UR6][R10.64], R6 ;  /* 0x000000060a007986 */ /* 0x000fe8000c101906 */
[----:B------:R-:W-:Y:S04]  /*1460*/  STG.E desc[UR6][R12.64], R5 ;  /* 0x000000050c007986 */ /* 0x000fe8000c101906 */
[----:B------:R-:W-:Y:S04]  /*1470*/  STG.E desc[UR6][R14.64], R4 ;  /* 0x000000040e007986 */ /* 0x000fe8000c101906 */
[----:B------:R-:W-:Y:S01]  /*1480*/  STG.E desc[UR6][R2.64], R7 ;  /* 0x0000000702007986 */ /* 0x000fe2000c101906 */
[----:B------:R-:W-:Y:S05]  /*1490*/  EXIT ;  /* 0x000000000000794d */ /* 0x000fea0003800000 */
        .weak           $__internal_0_$__cuda_sm20_dblrcp_rn_slowpath_v3
        .type           $__internal_0_$__cuda_sm20_dblrcp_rn_slowpath_v3,@function
        .size           $__internal_0_$__cuda_sm20_dblrcp_rn_slowpath_v3,($__internal_1_$__cuda_sm3x_div_rn_noftz_f32_slowpath - $__internal_0_$__cuda_sm20_dblrcp_rn_slowpath_v3)
$__internal_0_$__cuda_sm20_dblrcp_rn_slowpath_v3:
[----:B------:R-:W-:Y:S01]  /*14a0*/  DSETP.GTU.AND P0, PT, |R8|, +INF , PT ;  /* 0x7ff000000800742a */ /* 0x000fe20003f0c200 */
[----:B------:R-:W-:-:S13]  /*14b0*/  BSSY.RECONVERGENT B1, `(.L_x_26) ;  /* 0x0000023000017945 */ /* 0x000fda0003800200 */
[----:B------:R-:W-:Y:S05]  /*14c0*/  @P0 BRA `(.L_x_27) ;  /* 0x00000000007c0947 */ /* 0x000fea0003800000 */
[----:B------:R-:W-:-:S05]  /*14d0*/  LOP3.LUT R3, R9, 0x7fffffff, RZ, 0xc0, !PT ;  /* 0x7fffffff09037812 */ /* 0x000fca00078ec0ff */
[----:B------:R-:W-:-:S05]  /*14e0*/  VIADD R10, R3, 0xffffffff ;  /* 0xffffffff030a7836 */ /* 0x000fca0000000000 */
[----:B------:R-:W-:-:S13]  /*14f0*/  ISETP.GE.U32.AND P0, PT, R10, 0x7fefffff, PT ;  /* 0x7fefffff0a00780c */ /* 0x000fda0003f06070 */
[----:B------:R-:W-:Y:S02]  /*1500*/  @P0 LOP3.LUT R11, R9, 0x7ff00000, RZ, 0x3c, !PT ;  /* 0x7ff00000090b0812 */ /* 0x000fe400078e3cff */
[----:B------:R-:W-:Y:S01]  /*1510*/  @P0 MOV R10, RZ ;  /* 0x000000ff000a0202 */ /* 0x000fe20000000f00 */
[----:B------:R-:W-:Y:S06]  /*1520*/  @P0 BRA `(.L_x_28) ;  /* 0x00000000006c0947 */ /* 0x000fec0003800000 */
[----:B------:R-:W-:-:S13]  /*1530*/  ISETP.GE.U32.AND P0, PT, R3, 0x1000001, PT ;  /* 0x010000010300780c */ /* 0x000fda0003f06070 */
[----:B------:R-:W-:Y:S05]  /*1540*/  @!P0 BRA `(.L_x_29) ;  /* 0x0000000000348947 */ /* 0x000fea0003800000 */
[----:B------:R-:W-:Y:S01]  /*1550*/  IADD3 R11, PT, PT, R9, -0x3fe00000, RZ ;  /* 0xc0200000090b7810 */ /* 0x000fe20007ffe0ff */
[----:B------:R-:W-:-:S03]  /*1560*/  IMAD.MOV.U32 R10, RZ, RZ, R8 ;  /* 0x000000ffff0a7224 */ /* 0x000fc600078e0008 */
[----:B------:R-:W0:Y:S03]  /*1570*/  MUFU.RCP64H R13, R11 ;  /* 0x0000000b000d7308 */ /* 0x000e260000001800 */
[----:B0-----:R-:W-:-:S08]  /*1580*/  DFMA R14, -R10, R12, 1 ;  /* 0x3ff000000a0e742b */ /* 0x001fd0000000010c */
[----:B------:R-:W-:-:S08]  /*1590*/  DFMA R14, R14, R14, R14 ;  /* 0x0000000e0e0e722b */ /* 0x000fd0000000000e */
[----:B------:R-:W-:-:S08]  /*15a0*/  DFMA R14, R12, R14, R12 ;  /* 0x0000000e0c0e722b */ /* 0x000fd0000000000c */
[----:B------:R-:W-:-:S08]  /*15b0*/  DFMA R12, -R10, R14, 1 ;  /* 0x3ff000000a0c742b */ /* 0x000fd0000000010e */
[----:B------:R-:W-:-:S08]  /*15c0*/  DFMA R12, R14, R12, R14 ;  /* 0x0000000c0e0c722b */ /* 0x000fd0000000000e */
[----:B------:R-:W-:-:S08]  /*15d0*/  DMUL R12, R12, 2.2250738585072013831e-308 ;  /* 0x001000000c0c7828 */ /* 0x000fd00000000000 */
[----:B------:R-:W-:-:S08]  /*15e0*/  DFMA R8, -R8, R12, 1 ;  /* 0x3ff000000808742b */ /* 0x000fd0000000010c */
[----:B------:R-:W-:-:S08]  /*15f0*/  DFMA R8, R8, R8, R8 ;  /* 0x000000080808722b */ /* 0x000fd00000000008 */
[----:B------:R-:W-:Y:S01]  /*1600*/  DFMA R10, R12, R8, R12 ;  /* 0x000000080c0a722b */ /* 0x000fe2000000000c */
[----:B------:R-:W-:Y:S10]  /*1610*/  BRA `(.L_x_28) ;  /* 0x0000000000307947 */ /* 0x000ff40003800000 */
.L_x_29:
[----:B------:R-:W-:Y:S01]  /*1620*/  DMUL R8, R8, 8.11296384146066816958e+31 ;  /* 0x4690000008087828 */ /* 0x000fe20000000000 */
[----:B------:R-:W-:-:S05]  /*1630*/  MOV R10, R12 ;  /* 0x0000000c000a7202 */ /* 0x000fca0000000f00 */
[----:B------:R-:W0:Y:S02]  /*1640*/  MUFU.RCP64H R11, R9 ;  /* 0x00000009000b7308 */ /* 0x000e240000001800 */
[----:B0-----:R-:W-:-:S08]  /*1650*/  DFMA R12, -R8, R10, 1 ;  /* 0x3ff00000080c742b */ /* 0x001fd0000000010a */
[----:B------:R-:W-:-:S08]  /*1660*/  DFMA R12, R12, R12, R12 ;  /* 0x0000000c0c0c722b */ /* 0x000fd0000000000c */
[----:B------:R-:W-:-:S08]  /*1670*/  DFMA R12, R10, R12, R10 ;  /* 0x0000000c0a0c722b */ /* 0x000fd0000000000a */
[----:B------:R-:W-:-:S08]  /*1680*/  DFMA R10, -R8, R12, 1 ;  /* 0x3ff00000080a742b */ /* 0x000fd0000000010c */
[----:B------:R-:W-:-:S08]  /*1690*/  DFMA R10, R12, R10, R12 ;  /* 0x0000000a0c0a722b */ /* 0x000fd0000000000c */
[----:B------:R-:W-:Y:S01]  /*16a0*/  DMUL R10, R10, 8.11296384146066816958e+31 ;  /* 0x469000000a0a7828 */ /* 0x000fe20000000000 */
[----:B------:R-:W-:Y:S10]  /*16b0*/  BRA `(.L_x_28) ;  /* 0x0000000000087947 */ /* 0x000ff40003800000 */
.L_x_27:
[----:B------:R-:W-:Y:S02]  /*16c0*/  LOP3.LUT R11, R9, 0x80000, RZ, 0xfc, !PT ;  /* 0x00080000090b7812 */ /* 0x000fe400078efcff */
[----:B------:R-:W-:-:S07]  /*16d0*/  MOV R10, R8 ;  /* 0x00000008000a7202 */ /* 0x000fce0000000f00 */
.L_x_28:
[----:B------:R-:W-:Y:S05]  /*16e0*/  BSYNC.RECONVERGENT B1 ;  /* 0x0000000000017941 */ /* 0x000fea0003800200 */
.L_x_26:
[----:B------:R-:W-:Y:S01]  /*16f0*/  MOV R8, R0 ;  /* 0x0000000000087202 */ /* 0x000fe20000000f00 */
[----:B------:R-:W-:Y:S01]  /*1700*/  IMAD.MOV.U32 R9, RZ, RZ, 0x0 ;  /* 0x00000000ff097424 */ /* 0x000fe200078e00ff */
[----:B------:R-:W-:Y:S01]  /*1710*/  MOV R13, R11 ;  /* 0x0000000b000d7202 */ /* 0x000fe20000000f00 */
[----:B------:R-:W-:Y:S02]  /*1720*/  IMAD.MOV.U32 R12, RZ, RZ, R10 ;  /* 0x000000ffff0c7224 */ /* 0x000fe400078e000a */
[----:B------:R-:W-:Y:S05]  /*1730*/  RET.REL.NODEC R8 `(_Z11srad_cuda_1PfS_S_S_S_S_iif) ;  /* 0xffffffe808307950 */ /* 0x000fea0003c3ffff */
        .weak           $__internal_1_$__cuda_sm3x_div_rn_noftz_f32_slowpath
        .type           $__internal_1_$__cuda_sm3x_div_rn_noftz_f32_slowpath,@function
        .size           $__internal_1_$__cuda_sm3x_div_rn_noftz_f32_slowpath,(.L_x_43 - $__internal_1_$__cuda_sm3x_div_rn_noftz_f32_slowpath)
$__internal_1_$__cuda_sm3x_div_rn_noftz_f32_slowpath:
[----:B------:R-:W-:Y:S01]  /*1740*/  SHF.R.U32.HI R13, RZ, 0x17, R3 ;  /* 0x00000017ff0d7819 */ /* 0x000fe20000011603 */
[----:B------:R-:W-:Y:S01]  /*1750*/  BSSY.RECONVERGENT B1, `(.L_x_30) ;  /* 0x0000062000017945 */ /* 0x000fe20003800200 */
[----:B------:R-:W-:Y:S02]  /*1760*/  SHF.R.U32.HI R11, RZ, 0x17, R0 ;  /* 0x00000017ff0b7819 */ /* 0x000fe40000011600 */
[----:B------:R-:W-:Y:S02]  /*1770*/  LOP3.LUT R13, R13, 0xff, RZ, 0xc0, !PT ;  /* 0x000000ff0d0d7812 */ /* 0x000fe400078ec0ff */
[----:B------:R-:W-:Y:S02]  /*1780*/  LOP3.LUT R16, R11, 0xff, RZ, 0xc0, !PT ;  /* 0x000000ff0b107812 */ /* 0x000fe400078ec0ff */
[----:B------:R-:W-:Y:S02]  /*1790*/  IADD3 R15, PT, PT, R13, -0x1, RZ ;  /* 0xffffffff0d0f7810 */ /* 0x000fe40007ffe0ff */
[----:B------:R-:W-:-:S02]  /*17a0*/  IADD3 R14, PT, PT, R16, -0x1, RZ ;  /* 0xffffffff100e7810 */ /* 0x000fc40007ffe0ff */
[----:B------:R-:W-:-:S04]  /*17b0*/  ISETP.GT.U32.AND P0, PT, R15, 0xfd, PT ;  /* 0x000000fd0f00780c */ /* 0x000fc80003f04070 */
[----:B------:R-:W-:-:S13]  /*17c0*/  ISETP.GT.U32.OR P0, PT, R14, 0xfd, P0 ;  /* 0x000000fd0e00780c */ /* 0x000fda0000704470 */
[----:B------:R-:W-:Y:S01]  /*17d0*/  @!P0 IMAD.MOV.U32 R11, RZ, RZ, RZ ;  /* 0x000000ffff0b8224 */ /* 0x000fe200078e00ff */
[----:B------:R-:W-:Y:S06]  /*17e0*/  @!P0 BRA `(.L_x_31) ;  /* 0x00000000005c8947 */ /* 0x000fec0003800000 */
[----:B------:R-:W-:Y:S02]  /*17f0*/  FSETP.GTU.FTZ.AND P0, PT, |R0|, +INF , PT ;  /* 0x7f8000000000780b */ /* 0x000fe40003f1c200 */
[----:B------:R-:W-:-:S04]  /*1800*/  FSETP.GTU.FTZ.AND P1, PT, |R3|, +INF , PT ;  /* 0x7f8000000300780b */ /* 0x000fc80003f3c200 */
[----:B------:R-:W-:-:S13]  /*1810*/  PLOP3.LUT P0, PT, P0, P1, PT, 0xf8, 0x8f ;  /* 0x00000000008f781c */ /* 0x000fda0000703f70 */
[----:B------:R-:W-:Y:S05]  /*1820*/  @P0 BRA `(.L_x_32) ;  /* 0x00000004004c0947 */ /* 0x000fea0003800000 */
[----:B------:R-:W-:-:S13]  /*1830*/  LOP3.LUT P0, RZ, R3, 0x7fffffff, R0, 0xc8, !PT ;  /* 0x7fffffff03ff7812 */ /* 0x000fda000780c800 */
[----:B------:R-:W-:Y:S05]  /*1840*/  @!P0 BRA `(.L_x_33) ;  /* 0x00000004003c8947 */ /* 0x000fea0003800000 */
[C---:B------:R-:W-:Y:S02]  /*1850*/  FSETP.NEU.FTZ.AND P0, PT, |R0|.reuse, +INF , PT ;  /* 0x7f8000000000780b */ /* 0x040fe40003f1d200 */
[----:B------:R-:W-:Y:S02]  /*1860*/  FSETP.NEU.FTZ.AND P2, PT, |R3|, +INF , PT ;  /* 0x7f8000000300780b */ /* 0x000fe40003f5d200 */
[----:B------:R-:W-:-:S11]  /*1870*/  FSETP.NEU.FTZ.AND P1, PT, |R0|, +INF , PT ;  /* 0x7f8000000000780b */ /* 0x000fd60003f3d200 */
[----:B------:R-:W-:Y:S05]  /*1880*/  @!P2 BRA !P0, `(.L_x_33) ;  /* 0x00000004002ca947 */ /* 0x000fea0004000000 */
[----:B------:R-:W-:-:S04]  /*1890*/  LOP3.LUT P0, RZ, R0, 0x7fffffff, RZ, 0xc0, !PT ;  /* 0x7fffffff00ff7812 */ /* 0x000fc8000780c0ff */
[----:B------:R-:W-:-:S13]  /*18a0*/  PLOP3.LUT P0, PT, P2, P0, PT, 0x2f, 0xf2 ;  /* 0x0000000000f2781c */ /* 0x000fda0001700577 */
[----:B------:R-:W-:Y:S05]  /*18b0*/  @P0 BRA `(.L_x_34) ;  /* 0x0000000400180947 */ /* 0x000fea0003800000 */
[----:B------:R-:W-:-:S04]  /*18c0*/  LOP3.LUT P0, RZ, R3, 0x7fffffff, RZ, 0xc0, !PT ;  /* 0x7fffffff03ff7812 */ /* 0x000fc8000780c0ff */
[----:B------:R-:W-:-:S13]  /*18d0*/  PLOP3.LUT P0, PT, P1, P0, PT, 0x2f, 0xf2 ;  /* 0x0000000000f2781c */ /* 0x000fda0000f00577 */
[----:B------:R-:W-:Y:S05]  /*18e0*/  @P0 BRA `(.L_x_35) ;  /* 0x0000000400000947 */ /* 0x000fea0003800000 */
[----:B------:R-:W-:Y:S02]  /*18f0*/  ISETP.GE.AND P0, PT, R14, RZ, PT ;  /* 0x000000ff0e00720c */ /* 0x000fe40003f06270 */
[----:B------:R-:W-:-:S11]  /*1900*/  ISETP.GE.AND P1, PT, R15, RZ, PT ;  /* 0x000000ff0f00720c */ /* 0x000fd60003f26270 */
[----:B------:R-:W-:Y:S01]  /*1910*/  @P0 MOV R11, RZ ;  /* 0x000000ff000b0202 */ /* 0x000fe20000000f00 */
[----:B------:R-:W-:Y:S01]  /*1920*/  @!P0 FFMA R0, R0, 1.84467440737095516160e+19, RZ ;  /* 0x5f80000000008823 */ /* 0x000fe200000000ff */
[----:B------:R-:W-:Y:S01]  /*1930*/  @!P0 MOV R11, 0xffffffc0 ;  /* 0xffffffc0000b8802 */ /* 0x000fe20000000f00 */
[----:B------:R-:W-:-:S04]  /*1940*/  @!P1 FFMA R3, R3, 1.84467440737095516160e+19, RZ ;  /* 0x5f80000003039823 */ /* 0x000fc800000000ff */
[----:B------:R-:W-:-:S07]  /*1950*/  @!P1 VIADD R11, R11, 0x40 ;  /* 0x000000400b0b9836 */ /* 0x000fce0000000000 */
.L_x_31:
[----:B------:R-:W-:Y:S01]  /*1960*/  LEA R14, R13, 0xc0800000, 0x17 ;  /* 0xc08000000d0e7811 */ /* 0x000fe200078eb8ff */
[----:B------:R-:W-:Y:S03]  /*1970*/  BSSY.RECONVERGENT B2, `(.L_x_36) ;  /* 0x0000036000027945 */ /* 0x000fe60003800200 */
[----:B------:R-:W-:Y:S02]  /*1980*/  IADD3 R15, PT, PT, -R14, R3, RZ ;  /* 0x000000030e0f7210 */ /* 0x000fe40007ffe1ff */
[----:B------:R-:W-:Y:S02]  /*1990*/  IADD3 R14, PT, PT, R16, -0x7f, RZ ;  /* 0xffffff81100e7810 */ /* 0x000fe40007ffe0ff */
[----:B------:R-:W0:Y:S01]  /*19a0*/  MUFU.RCP R3, R15 ;  /* 0x0000000f00037308 */ /* 0x000e220000001000 */
[----:B------:R-:W-:Y:S02]  /*19b0*/  FADD.FTZ R17, -R15, -RZ ;  /* 0x800000ff0f117221 */ /* 0x000fe40000010100 */
[C---:B------:R-:W-:Y:S01]  /*19c0*/  IMAD R0, R14.reuse, -0x800000, R0 ;  /* 0xff8000000e007824 */ /* 0x040fe200078e0200 */
[----:B------:R-:W-:-:S05]  /*19d0*/  IADD3 R14, PT, PT, R14, 0x7f, -R13 ;  /* 0x0000007f0e0e7810 */ /* 0x000fca0007ffe80d */
[----:B------:R-:W-:Y:S02]  /*19e0*/  IMAD.IADD R14, R14, 0x1, R11 ;  /* 0x000000010e0e7824 */ /* 0x000fe400078e020b */
[----:B0-----:R-:W-:-:S04]  /*19f0*/  FFMA R16, R3, R17, 1 ;  /* 0x3f80000003107423 */ /* 0x001fc80000000011 */
[----:B------:R-:W-:-:S04]  /*1a00*/  FFMA R3, R3, R16, R3 ;  /* 0x0000001003037223 */ /* 0x000fc80000000003 */
[----:B------:R-:W-:-:S04]  /*1a10*/  FFMA R16, R0, R3, RZ ;  /* 0x0000000300107223 */ /* 0x000fc800000000ff */
[----:B------:R-:W-:-:S04]  /*1a20*/  FFMA R18, R17, R16, R0 ;  /* 0x0000001011127223 */ /* 0x000fc80000000000 */
[----:B------:R-:W-:-:S04]  /*1a30*/  FFMA R18, R3, R18, R16 ;  /* 0x0000001203127223 */ /* 0x000fc80000000010 */
[----:B------:R-:W-:-:S04]  /*1a40*/  FFMA R17, R17, R18, R0 ;  /* 0x0000001211117223 */ /* 0x000fc80000000000 */
[----:B------:R-:W-:-:S05]  /*1a50*/  FFMA R0, R3, R17, R18 ;  /* 0x0000001103007223 */ /* 0x000fca0000000012 */
[----:B------:R-:W-:-:S04]  /*1a60*/  SHF.R.U32.HI R13, RZ, 0x17, R0 ;  /* 0x00000017ff0d7819 */ /* 0x000fc80000011600 */
[----:B------:R-:W-:-:S04]  /*1a70*/  LOP3.LUT R13, R13, 0xff, RZ, 0xc0, !PT ;  /* 0x000000ff0d0d7812 */ /* 0x000fc800078ec0ff */
[----:B------:R-:W-:-:S04]  /*1a80*/  IADD3 R15, PT, PT, R13, R14, RZ ;  /* 0x0000000e0d0f7210 */ /* 0x000fc80007ffe0ff */
[----:B------:R-:W-:-:S04]  /*1a90*/  IADD3 R11, PT, PT, R15, -0x1, RZ ;  /* 0xffffffff0f0b7810 */ /* 0x000fc80007ffe0ff */
[----:B------:R-:W-:-:S13]  /*1aa0*/  ISETP.GE.U32.AND P0, PT, R11, 0xfe, PT ;  /* 0x000000fe0b00780c */ /* 0x000fda0003f06070 */
[----:B------:R-:W-:Y:S05]  /*1ab0*/  @!P0 BRA `(.L_x_37) ;  /* 0x0000000000808947 */ /* 0x000fea0003800000 */
[----:B------:R-:W-:-:S13]  /*1ac0*/  ISETP.GT.AND P0, PT, R15, 0xfe, PT ;  /* 0x000000fe0f00780c */ /* 0x000fda0003f04270 */
[----:B------:R-:W-:Y:S05]  /*1ad0*/  @P0 BRA `(.L_x_38) ;  /* 0x00000000006c0947 */ /* 0x000fea0003800000 */
[----:B------:R-:W-:-:S13]  /*1ae0*/  ISETP.GE.AND P0, PT, R15, 0x1, PT ;  /* 0x000000010f00780c */ /* 0x000fda0003f06270 */
[----:B------:R-:W-:Y:S05]  /*1af0*/  @P0 BRA `(.L_x_39) ;  /* 0x0000000000740947 */ /* 0x000fea0003800000 */
[----:B------:R-:W-:Y:S02]  /*1b00*/  ISETP.GE.AND P0, PT, R15, -0x18, PT ;  /* 0xffffffe80f00780c */ /* 0x000fe40003f06270 */
[----:B------:R-:W-:-:S11]  /*1b10*/  LOP3.LUT R0, R0, 0x80000000, RZ, 0xc0, !PT ;  /* 0x8000000000007812 */ /* 0x000fd600078ec0ff */
[----:B------:R-:W-:Y:S05]  /*1b20*/  @!P0 BRA `(.L_x_39) ;  /* 0x0000000000688947 */ /* 0x000fea0003800000 */
[-CC-:B------:R-:W-:Y:S01]  /*1b30*/  FFMA.RZ R11, R3, R17.reuse, R18.reuse ;  /* 0x00000011030b7223 */ /* 0x180fe2000000c012 */
[----:B------:R-:W-:Y:S02]  /*1b40*/  VIADD R16, R15, 0x20 ;  /* 0x000000200f107836 */ /* 0x000fe40000000000 */
[-CC-:B------:R-:W-:Y:S01]  /*1b50*/  FFMA.RM R14, R3, R17.reuse, R18.reuse ;  /* 0x00000011030e7223 */ /* 0x180fe20000004012 */
[----:B------:R-:W-:Y:S02]  /*1b60*/  ISETP.NE.AND P2, PT, R15, RZ, PT ;  /* 0x000000ff0f00720c */ /* 0x000fe40003f45270 */
[----:B------:R-:W-:Y:S01]  /*1b70*/  LOP3.LUT R13, R11, 0x7fffff, RZ, 0xc0, !PT ;  /* 0x007fffff0b0d7812 */ /* 0x000fe200078ec0ff */
[----:B------:R-:W-:Y:S01]  /*1b80*/  FFMA.RP R11, R3, R17, R18 ;  /* 0x00000011030b7223 */ /* 0x000fe20000008012 */
[----:B------:R-:W-:Y:S02]  /*1b90*/  ISETP.NE.AND P1, PT, R15, RZ, PT ;  /* 0x000000ff0f00720c */ /* 0x000fe40003f25270 */
[----:B------:R-:W-:-:S02]  /*1ba0*/  LOP3.LUT R13, R13, 0x800000, RZ, 0xfc, !PT ;  /* 0x008000000d0d7812 */ /* 0x000fc400078efcff */
[----:B------:R-:W-:Y:S02]  /*1bb0*/  IADD3 R3, PT, PT, -R15, RZ, RZ ;  /* 0x000000ff0f037210 */ /* 0x000fe40007ffe1ff */
[----:B------:R-:W-:Y:S02]  /*1bc0*/  SHF.L.U32 R16, R13, R16, RZ ;  /* 0x000000100d107219 */ /* 0x000fe400000006ff */
[----:B------:R-:W-:Y:S02]  /*1bd0*/  FSETP.NEU.FTZ.AND P0, PT, R11, R14, PT ;  /* 0x0000000e0b00720b */ /* 0x000fe40003f1d000 */
[----:B------:R-:W-:Y:S02]  /*1be0*/  SEL R14, R3, RZ, P2 ;  /* 0x000000ff030e7207 */ /* 0x000fe40001000000 */
[----:B------:R-:W-:Y:S02]  /*1bf0*/  ISETP.NE.AND P1, PT, R16, RZ, P1 ;  /* 0x000000ff1000720c */ /* 0x000fe40000f25270 */
[----:B------:R-:W-:-:S02]  /*1c00*/  SHF.R.U32.HI R14, RZ, R14, R13 ;  /* 0x0000000eff0e7219 */ /* 0x000fc4000001160d */
[----:B------:R-:W-:Y:S02]  /*1c10*/  PLOP3.LUT P0, PT, P0, P1, PT, 0xf8, 0x8f ;  /* 0x00000000008f781c */ /* 0x000fe40000703f70 */
[----:B------:R-:W-:Y:S02]  /*1c20*/  SHF.R.U32.HI R16, RZ, 0x1, R14 ;  /* 0x00000001ff107819 */ /* 0x000fe4000001160e */
[----:B------:R-:W-:-:S04]  /*1c30*/  SEL R3, RZ, 0x1, !P0 ;  /* 0x00000001ff037807 */ /* 0x000fc80004000000 */
[----:B------:R-:W-:-:S04]  /*1c40*/  LOP3.LUT R3, R3, 0x1, R16, 0xf8, !PT ;  /* 0x0000000103037812 */ /* 0x000fc800078ef810 */
[----:B------:R-:W-:-:S04]  /*1c50*/  LOP3.LUT R3, R3, R14, RZ, 0xc0, !PT ;  /* 0x0000000e03037212 */ /* 0x000fc800078ec0ff */
[----:B------:R-:W-:-:S04]  /*1c60*/  IADD3 R3, PT, PT, R16, R3, RZ ;  /* 0x0000000310037210 */ /* 0x000fc80007ffe0ff */
[----:B------:R-:W-:Y:S01]  /*1c70*/  LOP3.LUT R0, R3, R0, RZ, 0xfc, !PT ;  /* 0x0000000003007212 */ /* 0x000fe200078efcff */
[----:B------:R-:W-:Y:S06]  /*1c80*/  BRA `(.L_x_39) ;  /* 0x0000000000107947 */ /* 0x000fec0003800000 */
.L_x_38:
[----:B------:R-:W-:-:S04]  /*1c90*/  LOP3.LUT R0, R0, 0x80000000, RZ, 0xc0, !PT ;  /* 0x8000000000007812 */ /* 0x000fc800078ec0ff */
[----:B------:R-:W-:Y:S01]  /*1ca0*/  LOP3.LUT R0, R0, 0x7f800000, RZ, 0xfc, !PT ;  /* 0x7f80000000007812 */ /* 0x000fe200078efcff */
[----:B------:R-:W-:Y:S06]  /*1cb0*/  BRA `(.L_x_39) ;  /* 0x0000000000047947 */ /* 0x000fec0003800000 */
.L_x_37:
[----:B------:R-:W-:-:S07]  /*1cc0*/  IMAD R0, R14, 0x800000, R0 ;  /* 0x008000000e007824 */ /* 0x000fce00078e0200 */
.L_x_39:
[----:B------:R-:W-:Y:S05]  /*1cd0*/  BSYNC.RECONVERGENT B2 ;  /* 0x0000000000027941 */ /* 0x000fea0003800200 */
.L_x_36:
[----:B------:R-:W-:Y:S05]  /*1ce0*/  BRA `(.L_x_40) ;  /* 0x0000000000207947 */ /* 0x000fea0003800000 */
.L_x_35:
[----:B------:R-:W-:-:S04]  /*1cf0*/  LOP3.LUT R0, R3, 0x80000000, R0, 0x48, !PT ;  /* 0x8000000003007812 */ /* 0x000fc800078e4800 */
[----:B------:R-:W-:Y:S01]  /*1d00*/  LOP3.LUT R0, R0, 0x7f800000, RZ, 0xfc, !PT ;  /* 0x7f80000000007812 */ /* 0x000fe200078efcff */
[----:B------:R-:W-:Y:S06]  /*1d10*/  BRA `(.L_x_40) ;  /* 0x0000000000147947 */ /* 0x000fec0003800000 */
.L_x_34:
[----:B------:R-:W-:Y:S01]  /*1d20*/  LOP3.LUT R0, R3, 0x80000000, R0, 0x48, !PT ;  /* 0x8000000003007812 */ /* 0x000fe200078e4800 */
[----:B------:R-:W-:Y:S06]  /*1d30*/  BRA `(.L_x_40) ;  /* 0x00000000000c7947 */ /* 0x000fec0003800000 */
.L_x_33:
[----:B------:R-:W0:Y:S01]  /*1d40*/  MUFU.RSQ R0, -QNAN ;  /* 0xffc0000000007908 */ /* 0x000e220000001400 */
[----:B------:R-:W-:Y:S05]  /*1d50*/  BRA `(.L_x_40) ;  /* 0x0000000000047947 */ /* 0x000fea0003800000 */
.L_x_32:
[----:B------:R-:W-:-:S07]  /*1d60*/  FADD.FTZ R0, R0, R3 ;  /* 0x0000000300007221 */ /* 0x000fce0000010000 */
.L_x_40:
[----:B------:R-:W-:Y:S05]  /*1d70*/  BSYNC.RECONVERGENT B1 ;  /* 0x0000000000017941 */ /* 0x000fea0003800200 */
.L_x_30:
[----:B------:R-:W-:Y:S01]  /*1d80*/  HFMA2 R13, -RZ, RZ, 0, 0 ;  /* 0x00000000ff0d7431 */ /* 0x000fe200000001ff */
[----:B0-----:R-:W-:-:S03]  /*1d90*/  MOV R3, R0 ;  /* 0x0000000000037202 */ /* 0x001fc60000000f00 */
[----:B------:R-:W-:Y:S05]  /*1da0*/  RET.REL.NODEC R12 `(_Z11srad_cuda_1PfS_S_S_S_S_iif) ;  /* 0xffffffe00c947950 */ /* 0x000fea0003c3ffff */
.L_x_41:
        /* <DEDUP_REMOVED lines=13> */
.L_x_43:


//--------------------- .nv.shared._Z11srad_cuda_2PfS_S_S_S_S_iiff --------------------------
	.section	.nv.shared._Z11srad_cuda_2PfS_S_S_S_S_iiff,"aw",@nobits
	.sectionflags	@""
	.align	4
.nv.shared._Z11srad_cuda_2PfS_S_S_S_S_iiff:
	.zero		6144


//--------------------- .nv.shared.reserved.0     --------------------------
	.section	.nv.shared.reserved.0,"aw",@nobits
	.weak		__nv_reservedSMEM_offset_0_alias
	.size		__nv_reservedSMEM_offset_0_alias, 0, 64
	.other		__nv_reservedSMEM_offset_0_alias,@"STO_CUDA_RESERVED_SHARED STV_DEFAULT"
__nv_reservedSMEM_offset_0_alias:
	.zero		0
	.zero		64


//--------------------- .nv.shared._Z11srad_cuda_1PfS_S_S_S_S_iif --------------------------
	.section	.nv.shared._Z11srad_cuda_1PfS_S_S_S_S_iif,"aw",@nobits
	.sectionflags	@""
	.align	4
.nv.shared._Z11srad_cuda_1PfS_S_S_S_S_iif:
	.zero		7168


//--------------------- .nv.constant0._Z11srad_cuda_2PfS_S_S_S_S_iiff --------------------------
	.section	.nv.constant0._Z11srad_cuda_2PfS_S_S_S_S_iiff,"a",@progbits
	.sectionflags	@""
	.align	4
.nv.constant0._Z11srad_cuda_2PfS_S_S_S_S_iiff:
	.zero		960


//--------------------- .nv.constant0._Z11srad_cuda_1PfS_S_S_S_S_iif --------------------------
	.section	.nv.constant0._Z11srad_cuda_1PfS_S_S_S_S_iif,"a",@progbits
	.sectionflags	@""
	.align	4
.nv.constant0._Z11srad_cuda_1PfS_S_S_S_S_iif:
	.zero		956


//--------------------- SYMBOLS --------------------------

	.type		.nv.reservedSmem.offset0,@object
	.size		.nv.reservedSmem.offset0,0x4
	.type		.nv.reservedSmem.cap,@object
	.size		.nv.reservedSmem.cap,0x4
